//
// Generated by NVIDIA NVVM Compiler
//
// Compiler Build ID: CL-36424714
// Cuda compilation tools, release 13.0, V13.0.88
// Based on NVVM 20.0.0
//

.version 9.0
.target sm_100
.address_size 64

	// .globl	_Z9mergeSortPii
.extern .func  (.param .b64 func_retval0) malloc
(
	.param .b64 malloc_param_0
)
;
.extern .func free
(
	.param .b64 free_param_0
)
;
.extern .shared .align 16 .b8 sharedArray[];

.visible .entry _Z9mergeSortPii(
	.param .u64 .ptr .align 1 _Z9mergeSortPii_param_0,
	.param .u32 _Z9mergeSortPii_param_1
)
{
	.reg .pred 	%p<36>;
	.reg .b32 	%r<159>;
	.reg .b64 	%rd<91>;

	ld.param.u64 	%rd19, [_Z9mergeSortPii_param_0];
	ld.param.u32 	%r61, [_Z9mergeSortPii_param_1];
	cvta.to.global.u64 	%rd1, %rd19;
	setp.lt.s32 	%p1, %r61, 2;
	@%p1 bra 	$L__BB0_38;
	add.s32 	%r1, %r61, -1;
	add.s64 	%rd2, %rd1, 4;
	mov.b32 	%r136, 1;
$L__BB0_2:
	shl.b32 	%r3, %r136, 1;
	add.s32 	%r4, %r136, -1;
	and.b32  	%r5, %r136, 15;
	and.b32  	%r6, %r136, 7;
	neg.s32 	%r7, %r3;
	mul.wide.s32 	%rd3, %r136, 4;
	and.b32  	%r8, %r136, -16;
	and.b32  	%r9, %r136, 3;
	neg.s32 	%r10, %r8;
	mov.b32 	%r137, 0;
	mov.u32 	%r138, %r137;
$L__BB0_3:
	setp.lt.s32 	%p2, %r4, 0;
	add.s32 	%r13, %r3, %r138;
	min.s32 	%r14, %r61, %r13;
	mul.lo.s32 	%r15, %r7, %r137;
	sub.s32 	%r64, %r15, %r136;
	add.s32 	%r16, %r14, %r64;
	sub.s32 	%r17, %r13, %r136;
	sub.s32 	%r18, %r14, %r17;
	{ // callseq 0, 0
	.param .b64 param0;
	st.param.b64 	[param0], %rd3;
	.param .b64 retval0;
	call.uni (retval0), 
	malloc, 
	(
	param0
	);
	ld.param.b64 	%rd20, [retval0];
	} // callseq 0
	mul.wide.s32 	%rd21, %r18, 4;
	{ // callseq 1, 0
	.param .b64 param0;
	st.param.b64 	[param0], %rd21;
	.param .b64 retval0;
	call.uni (retval0), 
	malloc, 
	(
	param0
	);
	ld.param.b64 	%rd22, [retval0];
	} // callseq 1
	@%p2 bra 	$L__BB0_17;
	setp.lt.u32 	%p3, %r136, 16;
	cvt.s64.s32 	%rd6, %r138;
	mov.b32 	%r140, 0;
	@%p3 bra 	$L__BB0_7;
	shl.b64 	%rd23, %rd6, 2;
	add.s64 	%rd24, %rd1, %rd23;
	add.s64 	%rd90, %rd24, 32;
	add.s64 	%rd89, %rd20, 32;
	mov.u32 	%r142, %r10;
$L__BB0_6:
	.pragma "nounroll";
	ld.global.u32 	%r66, [%rd90+-32];
	st.u32 	[%rd89+-32], %r66;
	ld.global.u32 	%r67, [%rd90+-28];
	st.u32 	[%rd89+-28], %r67;
	ld.global.u32 	%r68, [%rd90+-24];
	st.u32 	[%rd89+-24], %r68;
	ld.global.u32 	%r69, [%rd90+-20];
	st.u32 	[%rd89+-20], %r69;
	ld.global.u32 	%r70, [%rd90+-16];
	st.u32 	[%rd89+-16], %r70;
	ld.global.u32 	%r71, [%rd90+-12];
	st.u32 	[%rd89+-12], %r71;
	ld.global.u32 	%r72, [%rd90+-8];
	st.u32 	[%rd89+-8], %r72;
	ld.global.u32 	%r73, [%rd90+-4];
	st.u32 	[%rd89+-4], %r73;
	ld.global.u32 	%r74, [%rd90];
	st.u32 	[%rd89], %r74;
	ld.global.u32 	%r75, [%rd90+4];
	st.u32 	[%rd89+4], %r75;
	ld.global.u32 	%r76, [%rd90+8];
	st.u32 	[%rd89+8], %r76;
	ld.global.u32 	%r77, [%rd90+12];
	st.u32 	[%rd89+12], %r77;
	ld.global.u32 	%r78, [%rd90+16];
	st.u32 	[%rd89+16], %r78;
	ld.global.u32 	%r79, [%rd90+20];
	st.u32 	[%rd89+20], %r79;
	ld.global.u32 	%r80, [%rd90+24];
	st.u32 	[%rd89+24], %r80;
	ld.global.u32 	%r81, [%rd90+28];
	st.u32 	[%rd89+28], %r81;
	add.s32 	%r142, %r142, 16;
	add.s64 	%rd90, %rd90, 64;
	add.s64 	%rd89, %rd89, 64;
	setp.eq.s32 	%p4, %r142, 0;
	mov.u32 	%r140, %r8;
	@%p4 bra 	$L__BB0_7;
	bra.uni 	$L__BB0_6;
$L__BB0_7:
	setp.eq.s32 	%p5, %r5, 0;
	@%p5 bra 	$L__BB0_17;
	add.s32 	%r82, %r5, -1;
	setp.lt.u32 	%p6, %r82, 7;
	@%p6 bra 	$L__BB0_10;
	cvt.u64.u32 	%rd25, %r140;
	add.s64 	%rd26, %rd25, %rd6;
	shl.b64 	%rd27, %rd26, 2;
	add.s64 	%rd28, %rd1, %rd27;
	ld.global.u32 	%r83, [%rd28];
	mul.wide.u32 	%rd29, %r140, 4;
	add.s64 	%rd30, %rd20, %rd29;
	st.u32 	[%rd30], %r83;
	ld.global.u32 	%r84, [%rd28+4];
	st.u32 	[%rd30+4], %r84;
	ld.global.u32 	%r85, [%rd28+8];
	st.u32 	[%rd30+8], %r85;
	ld.global.u32 	%r86, [%rd28+12];
	st.u32 	[%rd30+12], %r86;
	ld.global.u32 	%r87, [%rd28+16];
	st.u32 	[%rd30+16], %r87;
	ld.global.u32 	%r88, [%rd28+20];
	st.u32 	[%rd30+20], %r88;
	ld.global.u32 	%r89, [%rd28+24];
	st.u32 	[%rd30+24], %r89;
	ld.global.u32 	%r90, [%rd28+28];
	st.u32 	[%rd30+28], %r90;
	add.s32 	%r140, %r140, 8;
$L__BB0_10:
	setp.eq.s32 	%p7, %r6, 0;
	@%p7 bra 	$L__BB0_17;
	add.s32 	%r91, %r6, -1;
	setp.lt.u32 	%p8, %r91, 3;
	@%p8 bra 	$L__BB0_13;
	cvt.u64.u32 	%rd31, %r140;
	add.s64 	%rd32, %rd31, %rd6;
	shl.b64 	%rd33, %rd32, 2;
	add.s64 	%rd34, %rd1, %rd33;
	ld.global.u32 	%r92, [%rd34];
	mul.wide.u32 	%rd35, %r140, 4;
	add.s64 	%rd36, %rd20, %rd35;
	st.u32 	[%rd36], %r92;
	ld.global.u32 	%r93, [%rd34+4];
	st.u32 	[%rd36+4], %r93;
	ld.global.u32 	%r94, [%rd34+8];
	st.u32 	[%rd36+8], %r94;
	ld.global.u32 	%r95, [%rd34+12];
	st.u32 	[%rd36+12], %r95;
	add.s32 	%r140, %r140, 4;
$L__BB0_13:
	setp.eq.s32 	%p9, %r9, 0;
	@%p9 bra 	$L__BB0_17;
	setp.eq.s32 	%p10, %r9, 1;
	cvt.u64.u32 	%rd37, %r140;
	add.s64 	%rd38, %rd37, %rd6;
	shl.b64 	%rd39, %rd38, 2;
	add.s64 	%rd9, %rd1, %rd39;
	ld.global.u32 	%r96, [%rd9];
	mul.wide.u32 	%rd40, %r140, 4;
	add.s64 	%rd10, %rd20, %rd40;
	st.u32 	[%rd10], %r96;
	@%p10 bra 	$L__BB0_17;
	setp.eq.s32 	%p11, %r9, 2;
	ld.global.u32 	%r97, [%rd9+4];
	st.u32 	[%rd10+4], %r97;
	@%p11 bra 	$L__BB0_17;
	ld.global.u32 	%r98, [%rd9+8];
	st.u32 	[%rd10+8], %r98;
$L__BB0_17:
	setp.lt.s32 	%p12, %r18, 1;
	@%p12 bra 	$L__BB0_25;
	and.b32  	%r24, %r16, 3;
	add.s32 	%r100, %r14, %r15;
	sub.s32 	%r101, %r136, %r100;
	setp.gt.u32 	%p13, %r101, -4;
	mov.b32 	%r144, 0;
	@%p13 bra 	$L__BB0_21;
	and.b32  	%r144, %r16, -4;
	mov.b32 	%r143, 0;
$L__BB0_20:
	cvt.u64.u32 	%rd41, %r143;
	cvt.s64.s32 	%rd42, %r17;
	add.s64 	%rd43, %rd42, %rd41;
	shl.b64 	%rd44, %rd43, 2;
	add.s64 	%rd45, %rd2, %rd44;
	ld.global.u32 	%r103, [%rd45+-4];
	mul.wide.u32 	%rd46, %r143, 4;
	add.s64 	%rd47, %rd22, %rd46;
	st.u32 	[%rd47], %r103;
	ld.global.u32 	%r104, [%rd45];
	st.u32 	[%rd47+4], %r104;
	ld.global.u32 	%r105, [%rd45+4];
	st.u32 	[%rd47+8], %r105;
	ld.global.u32 	%r106, [%rd45+8];
	st.u32 	[%rd47+12], %r106;
	add.s32 	%r143, %r143, 4;
	setp.ne.s32 	%p14, %r143, %r144;
	@%p14 bra 	$L__BB0_20;
$L__BB0_21:
	setp.eq.s32 	%p15, %r24, 0;
	@%p15 bra 	$L__BB0_25;
	cvt.u64.u32 	%rd48, %r144;
	cvt.s64.s32 	%rd15, %r17;
	add.s64 	%rd49, %rd15, %rd48;
	shl.b64 	%rd50, %rd49, 2;
	add.s64 	%rd51, %rd2, %rd50;
	ld.global.u32 	%r107, [%rd51+-4];
	mul.wide.u32 	%rd52, %r144, 4;
	add.s64 	%rd16, %rd22, %rd52;
	st.u32 	[%rd16], %r107;
	setp.eq.s32 	%p16, %r24, 1;
	@%p16 bra 	$L__BB0_25;
	add.s32 	%r108, %r144, 1;
	cvt.u64.u32 	%rd53, %r108;
	add.s64 	%rd54, %rd15, %rd53;
	shl.b64 	%rd55, %rd54, 2;
	add.s64 	%rd56, %rd2, %rd55;
	ld.global.u32 	%r109, [%rd56+-4];
	st.u32 	[%rd16+4], %r109;
	setp.eq.s32 	%p17, %r24, 2;
	@%p17 bra 	$L__BB0_25;
	add.s32 	%r110, %r144, 2;
	cvt.u64.u32 	%rd57, %r110;
	add.s64 	%rd58, %rd15, %rd57;
	shl.b64 	%rd59, %rd58, 2;
	add.s64 	%rd60, %rd2, %rd59;
	ld.global.u32 	%r111, [%rd60+-4];
	st.u32 	[%rd16+8], %r111;
$L__BB0_25:
	mul.wide.s32 	%rd61, %r138, 4;
	add.s64 	%rd17, %rd1, %rd61;
	mov.b32 	%r153, 0;
	or.pred  	%p20, %p2, %p12;
	mov.u32 	%r152, %r153;
	mov.u32 	%r151, %r153;
	@%p20 bra 	$L__BB0_28;
	mov.b32 	%r151, 0;
	mov.u32 	%r152, %r151;
	mov.u32 	%r153, %r151;
$L__BB0_27:
	mul.wide.u32 	%rd62, %r153, 4;
	add.s64 	%rd63, %rd20, %rd62;
	ld.u32 	%r114, [%rd63];
	mul.wide.u32 	%rd64, %r152, 4;
	add.s64 	%rd65, %rd22, %rd64;
	ld.u32 	%r116, [%rd65];
	setp.gt.s32 	%p21, %r114, %r116;
	setp.le.s32 	%p22, %r114, %r116;
	selp.u32 	%r118, 1, 0, %p22;
	add.s32 	%r153, %r153, %r118;
	selp.u32 	%r119, 1, 0, %p21;
	add.s32 	%r152, %r152, %r119;
	min.s32 	%r120, %r114, %r116;
	mul.wide.u32 	%rd66, %r151, 4;
	add.s64 	%rd67, %rd17, %rd66;
	st.global.u32 	[%rd67], %r120;
	add.s32 	%r151, %r151, 1;
	setp.le.s32 	%p23, %r153, %r4;
	setp.lt.s32 	%p24, %r152, %r18;
	and.pred  	%p25, %p23, %p24;
	@%p25 bra 	$L__BB0_27;
$L__BB0_28:
	setp.gt.s32 	%p26, %r153, %r4;
	mov.u32 	%r150, %r151;
	@%p26 bra 	$L__BB0_34;
	add.s32 	%r122, %r136, %r151;
	sub.s32 	%r34, %r122, %r153;
	sub.s32 	%r123, %r136, %r153;
	and.b32  	%r35, %r123, 3;
	setp.eq.s32 	%p27, %r35, 0;
	mov.u32 	%r148, %r151;
	mov.u32 	%r149, %r153;
	@%p27 bra 	$L__BB0_33;
	add.s32 	%r149, %r153, 1;
	mul.wide.s32 	%rd68, %r153, 4;
	add.s64 	%rd18, %rd20, %rd68;
	ld.u32 	%r124, [%rd18];
	add.s32 	%r148, %r151, 1;
	mul.wide.u32 	%rd69, %r151, 4;
	add.s64 	%rd70, %rd17, %rd69;
	st.global.u32 	[%rd70], %r124;
	setp.eq.s32 	%p28, %r35, 1;
	mov.u32 	%r150, %r148;
	@%p28 bra 	$L__BB0_33;
	add.s32 	%r149, %r153, 2;
	ld.u32 	%r125, [%rd18+4];
	add.s32 	%r150, %r151, 2;
	mul.wide.u32 	%rd71, %r148, 4;
	add.s64 	%rd72, %rd17, %rd71;
	st.global.u32 	[%rd72], %r125;
	setp.eq.s32 	%p29, %r35, 2;
	mov.u32 	%r148, %r150;
	@%p29 bra 	$L__BB0_33;
	add.s32 	%r149, %r153, 3;
	ld.u32 	%r126, [%rd18+8];
	add.s32 	%r148, %r151, 3;
	mul.wide.u32 	%rd73, %r150, 4;
	add.s64 	%rd74, %rd17, %rd73;
	st.global.u32 	[%rd74], %r126;
	mov.u32 	%r150, %r148;
$L__BB0_33:
	sub.s32 	%r127, %r153, %r136;
	setp.gt.u32 	%p30, %r127, -4;
	@%p30 bra 	$L__BB0_34;
	bra.uni 	$L__BB0_39;
$L__BB0_34:
	setp.ge.s32 	%p32, %r152, %r18;
	@%p32 bra 	$L__BB0_36;
$L__BB0_35:
	add.s32 	%r58, %r152, 1;
	mul.wide.s32 	%rd85, %r152, 4;
	add.s64 	%rd86, %rd22, %rd85;
	ld.u32 	%r135, [%rd86];
	add.s32 	%r59, %r150, 1;
	mul.wide.u32 	%rd87, %r150, 4;
	add.s64 	%rd88, %rd17, %rd87;
	st.global.u32 	[%rd88], %r135;
	setp.lt.s32 	%p33, %r58, %r18;
	mov.u32 	%r150, %r59;
	mov.u32 	%r152, %r58;
	@%p33 bra 	$L__BB0_35;
$L__BB0_36:
	{ // callseq 2, 0
	.param .b64 param0;
	st.param.b64 	[param0], %rd20;
	call.uni 
	free, 
	(
	param0
	);
	} // callseq 2
	{ // callseq 3, 0
	.param .b64 param0;
	st.param.b64 	[param0], %rd22;
	call.uni 
	free, 
	(
	param0
	);
	} // callseq 3
	setp.lt.s32 	%p34, %r13, %r1;
	add.s32 	%r137, %r137, 1;
	mov.u32 	%r138, %r13;
	@%p34 bra 	$L__BB0_3;
	setp.lt.s32 	%p35, %r3, %r61;
	mov.u32 	%r136, %r3;
	@%p35 bra 	$L__BB0_2;
$L__BB0_38:
	ret;
$L__BB0_39:
	mul.wide.s32 	%rd75, %r149, 4;
	add.s64 	%rd76, %rd20, %rd75;
	ld.u32 	%r128, [%rd76];
	add.s32 	%r129, %r148, 1;
	mul.wide.u32 	%rd77, %r148, 4;
	add.s64 	%rd78, %rd17, %rd77;
	st.global.u32 	[%rd78], %r128;
	ld.u32 	%r130, [%rd76+4];
	add.s32 	%r131, %r148, 2;
	mul.wide.u32 	%rd79, %r129, 4;
	add.s64 	%rd80, %rd17, %rd79;
	st.global.u32 	[%rd80], %r130;
	ld.u32 	%r132, [%rd76+8];
	add.s32 	%r133, %r148, 3;
	mul.wide.u32 	%rd81, %r131, 4;
	add.s64 	%rd82, %rd17, %rd81;
	st.global.u32 	[%rd82], %r132;
	add.s32 	%r149, %r149, 4;
	ld.u32 	%r134, [%rd76+12];
	add.s32 	%r148, %r148, 4;
	mul.wide.u32 	%rd83, %r133, 4;
	add.s64 	%rd84, %rd17, %rd83;
	st.global.u32 	[%rd84], %r134;
	setp.eq.s32 	%p31, %r148, %r34;
	mov.u32 	%r150, %r34;
	@%p31 bra 	$L__BB0_34;
	bra.uni 	$L__BB0_39;

}
	// .globl	_Z20mergeSortWithThreadsPii
.visible .entry _Z20mergeSortWithThreadsPii(
	.param .u64 .ptr .align 1 _Z20mergeSortWithThreadsPii_param_0,
	.param .u32 _Z20mergeSortWithThreadsPii_param_1
)
{
	.reg .pred 	%p<38>;
	.reg .b32 	%r<174>;
	.reg .b64 	%rd<99>;

	ld.param.u64 	%rd19, [_Z20mergeSortWithThreadsPii_param_0];
	ld.param.u32 	%r67, [_Z20mergeSortWithThreadsPii_param_1];
	cvta.to.global.u64 	%rd1, %rd19;
	mov.u32 	%r1, %tid.x;
	mov.u32 	%r2, %ntid.x;
	add.s32 	%r68, %r2, %r67;
	add.s32 	%r69, %r68, -1;
	div.u32 	%r3, %r69, %r2;
	setp.lt.s32 	%p1, %r67, 2;
	@%p1 bra 	$L__BB1_40;
	add.s64 	%rd2, %rd1, 4;
	shl.b32 	%r71, %r1, 1;
	add.s32 	%r4, %r71, 2;
	not.b32 	%r5, %r71;
	mov.b32 	%r152, 1;
$L__BB1_2:
	setp.lt.s32 	%p2, %r3, 1;
	@%p2 bra 	$L__BB1_39;
	add.s32 	%r7, %r152, -1;
	and.b32  	%r8, %r152, 15;
	add.s32 	%r9, %r8, -1;
	and.b32  	%r10, %r152, 7;
	add.s32 	%r11, %r10, -1;
	mul.lo.s32 	%r12, %r4, %r152;
	mul.lo.s32 	%r73, %r2, %r152;
	shl.b32 	%r13, %r73, 1;
	mul.lo.s32 	%r14, %r152, %r5;
	neg.s32 	%r15, %r13;
	mul.wide.s32 	%rd3, %r152, 4;
	and.b32  	%r16, %r152, -16;
	and.b32  	%r17, %r152, 3;
	neg.s32 	%r18, %r16;
	mov.b32 	%r153, 0;
$L__BB1_4:
	mad.lo.s32 	%r74, %r13, %r153, %r12;
	min.s32 	%r75, %r67, %r74;
	mad.lo.s32 	%r76, %r15, %r153, %r14;
	add.s32 	%r20, %r75, %r76;
	mad.lo.s32 	%r77, %r153, %r2, %r1;
	mul.lo.s32 	%r78, %r77, %r152;
	shl.b32 	%r21, %r78, 1;
	add.s32 	%r22, %r21, %r152;
	setp.gt.s32 	%p3, %r22, %r67;
	@%p3 bra 	$L__BB1_39;
	setp.lt.s32 	%p4, %r7, 0;
	add.s32 	%r79, %r22, %r152;
	min.s32 	%r80, %r79, %r67;
	sub.s32 	%r23, %r80, %r22;
	{ // callseq 4, 0
	.param .b64 param0;
	st.param.b64 	[param0], %rd3;
	.param .b64 retval0;
	call.uni (retval0), 
	malloc, 
	(
	param0
	);
	ld.param.b64 	%rd20, [retval0];
	} // callseq 4
	mul.wide.s32 	%rd21, %r23, 4;
	{ // callseq 5, 0
	.param .b64 param0;
	st.param.b64 	[param0], %rd21;
	.param .b64 retval0;
	call.uni (retval0), 
	malloc, 
	(
	param0
	);
	ld.param.b64 	%rd22, [retval0];
	} // callseq 5
	@%p4 bra 	$L__BB1_19;
	setp.lt.u32 	%p5, %r152, 16;
	mov.b32 	%r155, 0;
	@%p5 bra 	$L__BB1_9;
	mul.wide.u32 	%rd23, %r21, 4;
	add.s64 	%rd24, %rd1, %rd23;
	add.s64 	%rd98, %rd24, 32;
	add.s64 	%rd97, %rd20, 32;
	mov.u32 	%r157, %r18;
$L__BB1_8:
	.pragma "nounroll";
	ld.global.u32 	%r82, [%rd98+-32];
	st.u32 	[%rd97+-32], %r82;
	ld.global.u32 	%r83, [%rd98+-28];
	st.u32 	[%rd97+-28], %r83;
	ld.global.u32 	%r84, [%rd98+-24];
	st.u32 	[%rd97+-24], %r84;
	ld.global.u32 	%r85, [%rd98+-20];
	st.u32 	[%rd97+-20], %r85;
	ld.global.u32 	%r86, [%rd98+-16];
	st.u32 	[%rd97+-16], %r86;
	ld.global.u32 	%r87, [%rd98+-12];
	st.u32 	[%rd97+-12], %r87;
	ld.global.u32 	%r88, [%rd98+-8];
	st.u32 	[%rd97+-8], %r88;
	ld.global.u32 	%r89, [%rd98+-4];
	st.u32 	[%rd97+-4], %r89;
	ld.global.u32 	%r90, [%rd98];
	st.u32 	[%rd97], %r90;
	ld.global.u32 	%r91, [%rd98+4];
	st.u32 	[%rd97+4], %r91;
	ld.global.u32 	%r92, [%rd98+8];
	st.u32 	[%rd97+8], %r92;
	ld.global.u32 	%r93, [%rd98+12];
	st.u32 	[%rd97+12], %r93;
	ld.global.u32 	%r94, [%rd98+16];
	st.u32 	[%rd97+16], %r94;
	ld.global.u32 	%r95, [%rd98+20];
	st.u32 	[%rd97+20], %r95;
	ld.global.u32 	%r96, [%rd98+24];
	st.u32 	[%rd97+24], %r96;
	ld.global.u32 	%r97, [%rd98+28];
	st.u32 	[%rd97+28], %r97;
	add.s32 	%r157, %r157, 16;
	add.s64 	%rd98, %rd98, 64;
	add.s64 	%rd97, %rd97, 64;
	setp.eq.s32 	%p6, %r157, 0;
	mov.u32 	%r155, %r16;
	@%p6 bra 	$L__BB1_9;
	bra.uni 	$L__BB1_8;
$L__BB1_9:
	setp.eq.s32 	%p7, %r8, 0;
	@%p7 bra 	$L__BB1_19;
	setp.lt.u32 	%p8, %r9, 7;
	@%p8 bra 	$L__BB1_12;
	add.s32 	%r98, %r155, %r21;
	mul.wide.u32 	%rd25, %r98, 4;
	add.s64 	%rd26, %rd1, %rd25;
	ld.global.u32 	%r99, [%rd26];
	cvt.u64.u32 	%rd27, %r155;
	mul.wide.u32 	%rd28, %r155, 4;
	add.s64 	%rd29, %rd20, %rd28;
	st.u32 	[%rd29], %r99;
	cvt.u64.u32 	%rd30, %r21;
	add.s64 	%rd31, %rd27, %rd30;
	shl.b64 	%rd32, %rd31, 2;
	add.s64 	%rd33, %rd1, %rd32;
	ld.global.u32 	%r100, [%rd33+4];
	st.u32 	[%rd29+4], %r100;
	ld.global.u32 	%r101, [%rd33+8];
	st.u32 	[%rd29+8], %r101;
	ld.global.u32 	%r102, [%rd33+12];
	st.u32 	[%rd29+12], %r102;
	ld.global.u32 	%r103, [%rd33+16];
	st.u32 	[%rd29+16], %r103;
	ld.global.u32 	%r104, [%rd33+20];
	st.u32 	[%rd29+20], %r104;
	ld.global.u32 	%r105, [%rd33+24];
	st.u32 	[%rd29+24], %r105;
	ld.global.u32 	%r106, [%rd33+28];
	st.u32 	[%rd29+28], %r106;
	add.s32 	%r155, %r155, 8;
$L__BB1_12:
	setp.eq.s32 	%p9, %r10, 0;
	@%p9 bra 	$L__BB1_19;
	setp.lt.u32 	%p10, %r11, 3;
	@%p10 bra 	$L__BB1_15;
	add.s32 	%r107, %r155, %r21;
	mul.wide.u32 	%rd34, %r107, 4;
	add.s64 	%rd35, %rd1, %rd34;
	ld.global.u32 	%r108, [%rd35];
	cvt.u64.u32 	%rd36, %r155;
	mul.wide.u32 	%rd37, %r155, 4;
	add.s64 	%rd38, %rd20, %rd37;
	st.u32 	[%rd38], %r108;
	cvt.u64.u32 	%rd39, %r21;
	add.s64 	%rd40, %rd36, %rd39;
	shl.b64 	%rd41, %rd40, 2;
	add.s64 	%rd42, %rd1, %rd41;
	ld.global.u32 	%r109, [%rd42+4];
	st.u32 	[%rd38+4], %r109;
	ld.global.u32 	%r110, [%rd42+8];
	st.u32 	[%rd38+8], %r110;
	ld.global.u32 	%r111, [%rd42+12];
	st.u32 	[%rd38+12], %r111;
	add.s32 	%r155, %r155, 4;
$L__BB1_15:
	setp.eq.s32 	%p11, %r17, 0;
	@%p11 bra 	$L__BB1_19;
	setp.eq.s32 	%p12, %r17, 1;
	add.s32 	%r112, %r155, %r21;
	mul.wide.u32 	%rd43, %r112, 4;
	add.s64 	%rd44, %rd1, %rd43;
	ld.global.u32 	%r113, [%rd44];
	cvt.u64.u32 	%rd8, %r155;
	mul.wide.u32 	%rd45, %r155, 4;
	add.s64 	%rd9, %rd20, %rd45;
	st.u32 	[%rd9], %r113;
	@%p12 bra 	$L__BB1_19;
	setp.eq.s32 	%p13, %r17, 2;
	cvt.u64.u32 	%rd46, %r21;
	add.s64 	%rd47, %rd8, %rd46;
	shl.b64 	%rd48, %rd47, 2;
	add.s64 	%rd10, %rd1, %rd48;
	ld.global.u32 	%r114, [%rd10+4];
	st.u32 	[%rd9+4], %r114;
	@%p13 bra 	$L__BB1_19;
	ld.global.u32 	%r115, [%rd10+8];
	st.u32 	[%rd9+8], %r115;
$L__BB1_19:
	setp.lt.s32 	%p14, %r23, 1;
	@%p14 bra 	$L__BB1_27;
	and.b32  	%r29, %r20, 3;
	add.s32 	%r117, %r20, -1;
	setp.lt.u32 	%p15, %r117, 3;
	mov.b32 	%r159, 0;
	@%p15 bra 	$L__BB1_23;
	and.b32  	%r159, %r20, -4;
	mov.b32 	%r158, 0;
$L__BB1_22:
	cvt.u64.u32 	%rd49, %r158;
	cvt.s64.s32 	%rd50, %r22;
	add.s64 	%rd51, %rd50, %rd49;
	shl.b64 	%rd52, %rd51, 2;
	add.s64 	%rd53, %rd2, %rd52;
	ld.global.u32 	%r119, [%rd53+-4];
	mul.wide.u32 	%rd54, %r158, 4;
	add.s64 	%rd55, %rd22, %rd54;
	st.u32 	[%rd55], %r119;
	ld.global.u32 	%r120, [%rd53];
	st.u32 	[%rd55+4], %r120;
	ld.global.u32 	%r121, [%rd53+4];
	st.u32 	[%rd55+8], %r121;
	ld.global.u32 	%r122, [%rd53+8];
	st.u32 	[%rd55+12], %r122;
	add.s32 	%r158, %r158, 4;
	setp.ne.s32 	%p16, %r158, %r159;
	@%p16 bra 	$L__BB1_22;
$L__BB1_23:
	setp.eq.s32 	%p17, %r29, 0;
	@%p17 bra 	$L__BB1_27;
	cvt.u64.u32 	%rd56, %r159;
	cvt.s64.s32 	%rd15, %r22;
	add.s64 	%rd57, %rd15, %rd56;
	shl.b64 	%rd58, %rd57, 2;
	add.s64 	%rd59, %rd2, %rd58;
	ld.global.u32 	%r123, [%rd59+-4];
	mul.wide.u32 	%rd60, %r159, 4;
	add.s64 	%rd16, %rd22, %rd60;
	st.u32 	[%rd16], %r123;
	setp.eq.s32 	%p18, %r29, 1;
	@%p18 bra 	$L__BB1_27;
	add.s32 	%r124, %r159, 1;
	cvt.u64.u32 	%rd61, %r124;
	add.s64 	%rd62, %rd15, %rd61;
	shl.b64 	%rd63, %rd62, 2;
	add.s64 	%rd64, %rd2, %rd63;
	ld.global.u32 	%r125, [%rd64+-4];
	st.u32 	[%rd16+4], %r125;
	setp.eq.s32 	%p19, %r29, 2;
	@%p19 bra 	$L__BB1_27;
	add.s32 	%r126, %r159, 2;
	cvt.u64.u32 	%rd65, %r126;
	add.s64 	%rd66, %rd15, %rd65;
	shl.b64 	%rd67, %rd66, 2;
	add.s64 	%rd68, %rd2, %rd67;
	ld.global.u32 	%r127, [%rd68+-4];
	st.u32 	[%rd16+8], %r127;
$L__BB1_27:
	mul.wide.u32 	%rd69, %r21, 4;
	add.s64 	%rd17, %rd1, %rd69;
	mov.b32 	%r168, 0;
	or.pred  	%p22, %p4, %p14;
	mov.u32 	%r167, %r168;
	mov.u32 	%r166, %r168;
	@%p22 bra 	$L__BB1_30;
	mov.b32 	%r166, 0;
	mov.u32 	%r167, %r166;
	mov.u32 	%r168, %r166;
$L__BB1_29:
	mul.wide.u32 	%rd70, %r168, 4;
	add.s64 	%rd71, %rd20, %rd70;
	ld.u32 	%r130, [%rd71];
	mul.wide.u32 	%rd72, %r167, 4;
	add.s64 	%rd73, %rd22, %rd72;
	ld.u32 	%r132, [%rd73];
	setp.gt.s32 	%p23, %r130, %r132;
	setp.le.s32 	%p24, %r130, %r132;
	selp.u32 	%r134, 1, 0, %p24;
	add.s32 	%r168, %r168, %r134;
	selp.u32 	%r135, 1, 0, %p23;
	add.s32 	%r167, %r167, %r135;
	min.s32 	%r136, %r130, %r132;
	mul.wide.u32 	%rd74, %r166, 4;
	add.s64 	%rd75, %rd17, %rd74;
	st.global.u32 	[%rd75], %r136;
	add.s32 	%r166, %r166, 1;
	setp.le.s32 	%p25, %r168, %r7;
	setp.lt.s32 	%p26, %r167, %r23;
	and.pred  	%p27, %p25, %p26;
	@%p27 bra 	$L__BB1_29;
$L__BB1_30:
	setp.gt.s32 	%p28, %r168, %r7;
	mov.u32 	%r165, %r166;
	@%p28 bra 	$L__BB1_36;
	add.s32 	%r138, %r152, %r166;
	sub.s32 	%r39, %r138, %r168;
	sub.s32 	%r139, %r152, %r168;
	and.b32  	%r40, %r139, 3;
	setp.eq.s32 	%p29, %r40, 0;
	mov.u32 	%r163, %r166;
	mov.u32 	%r164, %r168;
	@%p29 bra 	$L__BB1_35;
	add.s32 	%r164, %r168, 1;
	mul.wide.s32 	%rd76, %r168, 4;
	add.s64 	%rd18, %rd20, %rd76;
	ld.u32 	%r140, [%rd18];
	add.s32 	%r163, %r166, 1;
	mul.wide.u32 	%rd77, %r166, 4;
	add.s64 	%rd78, %rd17, %rd77;
	st.global.u32 	[%rd78], %r140;
	setp.eq.s32 	%p30, %r40, 1;
	mov.u32 	%r165, %r163;
	@%p30 bra 	$L__BB1_35;
	add.s32 	%r164, %r168, 2;
	ld.u32 	%r141, [%rd18+4];
	add.s32 	%r165, %r166, 2;
	mul.wide.u32 	%rd79, %r163, 4;
	add.s64 	%rd80, %rd17, %rd79;
	st.global.u32 	[%rd80], %r141;
	setp.eq.s32 	%p31, %r40, 2;
	mov.u32 	%r163, %r165;
	@%p31 bra 	$L__BB1_35;
	add.s32 	%r164, %r168, 3;
	ld.u32 	%r142, [%rd18+8];
	add.s32 	%r163, %r166, 3;
	mul.wide.u32 	%rd81, %r165, 4;
	add.s64 	%rd82, %rd17, %rd81;
	st.global.u32 	[%rd82], %r142;
	mov.u32 	%r165, %r163;
$L__BB1_35:
	sub.s32 	%r143, %r168, %r152;
	setp.gt.u32 	%p32, %r143, -4;
	@%p32 bra 	$L__BB1_36;
	bra.uni 	$L__BB1_41;
$L__BB1_36:
	setp.ge.s32 	%p34, %r167, %r23;
	@%p34 bra 	$L__BB1_38;
$L__BB1_37:
	add.s32 	%r63, %r167, 1;
	mul.wide.s32 	%rd93, %r167, 4;
	add.s64 	%rd94, %rd22, %rd93;
	ld.u32 	%r151, [%rd94];
	add.s32 	%r64, %r165, 1;
	mul.wide.u32 	%rd95, %r165, 4;
	add.s64 	%rd96, %rd17, %rd95;
	st.global.u32 	[%rd96], %r151;
	setp.lt.s32 	%p35, %r63, %r23;
	mov.u32 	%r165, %r64;
	mov.u32 	%r167, %r63;
	@%p35 bra 	$L__BB1_37;
$L__BB1_38:
	{ // callseq 6, 0
	.param .b64 param0;
	st.param.b64 	[param0], %rd20;
	call.uni 
	free, 
	(
	param0
	);
	} // callseq 6
	{ // callseq 7, 0
	.param .b64 param0;
	st.param.b64 	[param0], %rd22;
	call.uni 
	free, 
	(
	param0
	);
	} // callseq 7
	bar.sync 	0;
	add.s32 	%r153, %r153, 1;
	setp.ne.s32 	%p36, %r153, %r3;
	@%p36 bra 	$L__BB1_4;
$L__BB1_39:
	shl.b32 	%r152, %r152, 1;
	setp.lt.s32 	%p37, %r152, %r67;
	@%p37 bra 	$L__BB1_2;
$L__BB1_40:
	ret;
$L__BB1_41:
	mul.wide.s32 	%rd83, %r164, 4;
	add.s64 	%rd84, %rd20, %rd83;
	ld.u32 	%r144, [%rd84];
	add.s32 	%r145, %r163, 1;
	mul.wide.u32 	%rd85, %r163, 4;
	add.s64 	%rd86, %rd17, %rd85;
	st.global.u32 	[%rd86], %r144;
	ld.u32 	%r146, [%rd84+4];
	add.s32 	%r147, %r163, 2;
	mul.wide.u32 	%rd87, %r145, 4;
	add.s64 	%rd88, %rd17, %rd87;
	st.global.u32 	[%rd88], %r146;
	ld.u32 	%r148, [%rd84+8];
	add.s32 	%r149, %r163, 3;
	mul.wide.u32 	%rd89, %r147, 4;
	add.s64 	%rd90, %rd17, %rd89;
	st.global.u32 	[%rd90], %r148;
	add.s32 	%r164, %r164, 4;
	ld.u32 	%r150, [%rd84+12];
	add.s32 	%r163, %r163, 4;
	mul.wide.u32 	%rd91, %r149, 4;
	add.s64 	%rd92, %rd17, %rd91;
	st.global.u32 	[%rd92], %r150;
	setp.eq.s32 	%p33, %r163, %r39;
	mov.u32 	%r165, %r39;
	@%p33 bra 	$L__BB1_36;
	bra.uni 	$L__BB1_41;

}
	// .globl	_Z26mergeSortWithSharedMemmoryPii
.visible .entry _Z26mergeSortWithSharedMemmoryPii(
	.param .u64 .ptr .align 1 _Z26mergeSortWithSharedMemmoryPii_param_0,
	.param .u32 _Z26mergeSortWithSharedMemmoryPii_param_1
)
{
	.reg .pred 	%p<19>;
	.reg .b32 	%r<104>;
	.reg .b64 	%rd<27>;

	ld.param.u64 	%rd3, [_Z26mergeSortWithSharedMemmoryPii_param_0];
	ld.param.u32 	%r40, [_Z26mergeSortWithSharedMemmoryPii_param_1];
	cvta.to.global.u64 	%rd1, %rd3;
	setp.lt.s32 	%p1, %r40, 2;
	@%p1 bra 	$L__BB2_18;
	mov.u32 	%r1, %ctaid.x;
	mov.b32 	%r89, 1;
	mov.u32 	%r2, %tid.x;
	mov.u32 	%r45, sharedArray;
$L__BB2_2:
	shl.b32 	%r4, %r89, 1;
	mul.lo.s32 	%r5, %r4, %r1;
	add.s32 	%r6, %r5, %r89;
	add.s32 	%r42, %r6, %r89;
	min.s32 	%r43, %r42, %r40;
	sub.s32 	%r7, %r43, %r6;
	shl.b32 	%r44, %r5, 2;
	add.s32 	%r8, %r45, %r44;
	setp.ge.u32 	%p2, %r2, %r89;
	@%p2 bra 	$L__BB2_4;
	add.s32 	%r46, %r5, %r2;
	mul.wide.u32 	%rd4, %r46, 4;
	add.s64 	%rd5, %rd1, %rd4;
	ld.global.u32 	%r47, [%rd5];
	shl.b32 	%r48, %r2, 2;
	add.s32 	%r49, %r8, %r48;
	st.shared.u32 	[%r49], %r47;
$L__BB2_4:
	shl.b32 	%r50, %r89, 2;
	add.s32 	%r9, %r8, %r50;
	setp.ge.u32 	%p3, %r2, %r7;
	@%p3 bra 	$L__BB2_6;
	add.s32 	%r51, %r6, %r2;
	mul.wide.u32 	%rd6, %r51, 4;
	add.s64 	%rd7, %rd1, %rd6;
	ld.global.u32 	%r52, [%rd7];
	shl.b32 	%r53, %r2, 2;
	add.s32 	%r54, %r9, %r53;
	st.shared.u32 	[%r54], %r52;
$L__BB2_6:
	bar.sync 	0;
	mul.wide.s32 	%rd8, %r5, 4;
	add.s64 	%rd2, %rd1, %rd8;
	min.s32 	%r56, %r89, %r7;
	setp.lt.s32 	%p4, %r56, 1;
	mov.b32 	%r98, 0;
	mov.u32 	%r97, %r98;
	mov.u32 	%r96, %r98;
	@%p4 bra 	$L__BB2_9;
	mov.b32 	%r96, 0;
	mov.u32 	%r97, %r96;
	mov.u32 	%r98, %r96;
$L__BB2_8:
	shl.b32 	%r58, %r98, 2;
	add.s32 	%r59, %r8, %r58;
	ld.shared.u32 	%r60, [%r59];
	shl.b32 	%r62, %r97, 2;
	add.s32 	%r63, %r9, %r62;
	ld.shared.u32 	%r64, [%r63];
	setp.gt.s32 	%p5, %r60, %r64;
	setp.le.s32 	%p6, %r60, %r64;
	selp.u32 	%r66, 1, 0, %p6;
	add.s32 	%r98, %r98, %r66;
	selp.u32 	%r67, 1, 0, %p5;
	add.s32 	%r97, %r97, %r67;
	min.s32 	%r68, %r60, %r64;
	mul.wide.u32 	%rd9, %r96, 4;
	add.s64 	%rd10, %rd2, %rd9;
	st.global.u32 	[%rd10], %r68;
	add.s32 	%r96, %r96, 1;
	setp.lt.s32 	%p7, %r98, %r89;
	setp.lt.s32 	%p8, %r97, %r7;
	and.pred  	%p9, %p7, %p8;
	@%p9 bra 	$L__BB2_8;
$L__BB2_9:
	setp.ge.s32 	%p10, %r98, %r89;
	mov.u32 	%r95, %r96;
	@%p10 bra 	$L__BB2_15;
	add.s32 	%r70, %r89, %r96;
	sub.s32 	%r13, %r70, %r98;
	sub.s32 	%r71, %r89, %r98;
	and.b32  	%r14, %r71, 3;
	setp.eq.s32 	%p11, %r14, 0;
	mov.u32 	%r93, %r96;
	mov.u32 	%r94, %r98;
	@%p11 bra 	$L__BB2_14;
	add.s32 	%r94, %r98, 1;
	shl.b32 	%r72, %r98, 2;
	add.s32 	%r16, %r8, %r72;
	ld.shared.u32 	%r73, [%r16];
	add.s32 	%r93, %r96, 1;
	mul.wide.u32 	%rd11, %r96, 4;
	add.s64 	%rd12, %rd2, %rd11;
	st.global.u32 	[%rd12], %r73;
	setp.eq.s32 	%p12, %r14, 1;
	mov.u32 	%r95, %r93;
	@%p12 bra 	$L__BB2_14;
	add.s32 	%r94, %r98, 2;
	ld.shared.u32 	%r74, [%r16+4];
	add.s32 	%r95, %r96, 2;
	mul.wide.u32 	%rd13, %r93, 4;
	add.s64 	%rd14, %rd2, %rd13;
	st.global.u32 	[%rd14], %r74;
	setp.eq.s32 	%p13, %r14, 2;
	mov.u32 	%r93, %r95;
	@%p13 bra 	$L__BB2_14;
	add.s32 	%r94, %r98, 3;
	ld.shared.u32 	%r75, [%r16+8];
	add.s32 	%r93, %r96, 3;
	mul.wide.u32 	%rd15, %r95, 4;
	add.s64 	%rd16, %rd2, %rd15;
	st.global.u32 	[%rd16], %r75;
	mov.u32 	%r95, %r93;
$L__BB2_14:
	sub.s32 	%r76, %r98, %r89;
	setp.gt.u32 	%p14, %r76, -4;
	@%p14 bra 	$L__BB2_15;
	bra.uni 	$L__BB2_19;
$L__BB2_15:
	setp.ge.s32 	%p16, %r97, %r7;
	@%p16 bra 	$L__BB2_17;
$L__BB2_16:
	add.s32 	%r38, %r97, 1;
	shl.b32 	%r86, %r97, 2;
	add.s32 	%r87, %r9, %r86;
	ld.shared.u32 	%r88, [%r87];
	add.s32 	%r39, %r95, 1;
	mul.wide.u32 	%rd25, %r95, 4;
	add.s64 	%rd26, %rd2, %rd25;
	st.global.u32 	[%rd26], %r88;
	setp.lt.s32 	%p17, %r38, %r7;
	mov.u32 	%r95, %r39;
	mov.u32 	%r97, %r38;
	@%p17 bra 	$L__BB2_16;
$L__BB2_17:
	bar.sync 	0;
	setp.lt.s32 	%p18, %r4, %r40;
	mov.u32 	%r89, %r4;
	@%p18 bra 	$L__BB2_2;
$L__BB2_18:
	ret;
$L__BB2_19:
	shl.b32 	%r77, %r94, 2;
	add.s32 	%r78, %r8, %r77;
	ld.shared.u32 	%r79, [%r78];
	add.s32 	%r80, %r93, 1;
	mul.wide.u32 	%rd17, %r93, 4;
	add.s64 	%rd18, %rd2, %rd17;
	st.global.u32 	[%rd18], %r79;
	ld.shared.u32 	%r81, [%r78+4];
	add.s32 	%r82, %r93, 2;
	mul.wide.u32 	%rd19, %r80, 4;
	add.s64 	%rd20, %rd2, %rd19;
	st.global.u32 	[%rd20], %r81;
	ld.shared.u32 	%r83, [%r78+8];
	add.s32 	%r84, %r93, 3;
	mul.wide.u32 	%rd21, %r82, 4;
	add.s64 	%rd22, %rd2, %rd21;
	st.global.u32 	[%rd22], %r83;
	add.s32 	%r94, %r94, 4;
	ld.shared.u32 	%r85, [%r78+12];
	add.s32 	%r93, %r93, 4;
	mul.wide.u32 	%rd23, %r84, 4;
	add.s64 	%rd24, %rd2, %rd23;
	st.global.u32 	[%rd24], %r85;
	setp.eq.s32 	%p15, %r93, %r13;
	mov.u32 	%r95, %r13;
	@%p15 bra 	$L__BB2_15;
	bra.uni 	$L__BB2_19;

}


// ===== COMPILED SASS (sm_100) =====

	.target	sm_100

	.elftype	@"ET_EXEC"


//--------------------- .note.nv.tkinfo           --------------------------
	.section	.note.nv.tkinfo,"",@"SHT_NOTE"
	.sectionflags	@"SHF_NOTE_NV_TKINFO"
	.tkinfo
        /*0018*/ 	.word	0x00000002
        /*0030*/ 	.string	""
        /*0030*/ 	.string	"ptxas"
        /*0030*/ 	.string	"Cuda compilation tools, release 13.0, V13.0.88"
        /*0030*/ 	.string	"Build cuda_13.0.r13.0/compiler.36424714_0"
        /*0030*/ 	.string	"-arch sm_100 -m 64 "



//--------------------- .note.nv.cuinfo           --------------------------
	.section	.note.nv.cuinfo,"",@"SHT_NOTE"
	.sectionflags	@"SHF_NOTE_NV_CUINFO"
        /*0018*/ 	.short	0x0002
        /*001a*/ 	.short	0x0064
        /*001c*/ 	.short	0x0082
	.zero		2


//--------------------- .nv.info                  --------------------------
	.section	.nv.info,"",@"SHT_CUDA_INFO"
	.align	4


	//----- nvinfo : EIATTR_REGCOUNT
	.align		4
        /*0000*/ 	.byte	0x04, 0x2f
        /*0002*/ 	.short	(.L_1 - .L_0)
	.align		4
.L_0:
        /*0004*/ 	.word	index@(_Z9mergeSortPii)
        /*0008*/ 	.word	0x00000020


	//----- nvinfo : EIATTR_FRAME_SIZE
	.align		4
.L_1:
        /*000c*/ 	.byte	0x04, 0x11
        /*000e*/ 	.short	(.L_3 - .L_2)
	.align		4
.L_2:
        /*0010*/ 	.word	index@(_Z9mergeSortPii)
        /*0014*/ 	.word	0x00000000


	//----- nvinfo : EIATTR_REGCOUNT
	.align		4
.L_3:
        /*0018*/ 	.byte	0x04, 0x2f
        /*001a*/ 	.short	(.L_5 - .L_4)
	.align		4
.L_4:
        /*001c*/ 	.word	index@(_Z20mergeSortWithThreadsPii)
        /*0020*/ 	.word	0x00000028


	//----- nvinfo : EIATTR_FRAME_SIZE
	.align		4
.L_5:
        /*0024*/ 	.byte	0x04, 0x11
        /*0026*/ 	.short	(.L_7 - .L_6)
	.align		4
.L_6:
        /*0028*/ 	.word	index@(_Z20mergeSortWithThreadsPii)
        /*002c*/ 	.word	0x00000000


	//----- nvinfo : EIATTR_REGCOUNT
	.align		4
.L_7:
        /*0030*/ 	.byte	0x04, 0x2f
        /*0032*/ 	.short	(.L_9 - .L_8)
	.align		4
.L_8:
        /*0034*/ 	.word	index@(_Z26mergeSortWithSharedMemmoryPii)
        /*0038*/ 	.word	0x00000020


	//----- nvinfo : EIATTR_FRAME_SIZE
	.align		4
.L_9:
        /*003c*/ 	.byte	0x04, 0x11
        /*003e*/ 	.short	(.L_11 - .L_10)
	.align		4
.L_10:
        /*0040*/ 	.word	index@(_Z26mergeSortWithSharedMemmoryPii)
        /*0044*/ 	.word	0x00000000


	//----- nvinfo : EIATTR_MIN_STACK_SIZE
	.align		4
.L_11:
        /*0048*/ 	.byte	0x04, 0x12
        /*004a*/ 	.short	(.L_13 - .L_12)
	.align		4
.L_12:
        /*004c*/ 	.word	index@(_Z26mergeSortWithSharedMemmoryPii)
        /*0050*/ 	.word	0x00000000


	//----- nvinfo : EIATTR_MIN_STACK_SIZE
	.align		4
.L_13:
        /*0054*/ 	.byte	0x04, 0x12
        /*0056*/ 	.short	(.L_15 - .L_14)
	.align		4
.L_14:
        /*0058*/ 	.word	index@(_Z20mergeSortWithThreadsPii)
        /*005c*/ 	.word	0x00000000


	//----- nvinfo : EIATTR_MIN_STACK_SIZE
	.align		4
.L_15:
        /*0060*/ 	.byte	0x04, 0x12
        /*0062*/ 	.short	(.L_17 - .L_16)
	.align		4
.L_16:
        /*0064*/ 	.word	index@(_Z9mergeSortPii)
        /*0068*/ 	.word	0x00000000
.L_17:


//--------------------- .nv.compat                --------------------------
	.section	.nv.compat,"",@"SHT_CUDA_COMPAT_INFO"
	.align	4
        /*0000*/ 	.byte	0x02, 0x09, 0x00, 0x00, 0x02, 0x02, 0x01, 0x00, 0x02, 0x05, 0x05, 0x00, 0x03, 0x07, 0x01, 0x01
        /*0010*/ 	.byte	0x02, 0x03, 0x00, 0x00, 0x02, 0x06, 0x01, 0x00, 0x04, 0x0b, 0x08, 0x00, 0x09, 0x00, 0x00, 0x00
        /*0020*/ 	.byte	0x00, 0x00, 0x00, 0x00


//--------------------- .nv.info._Z26mergeSortWithSharedMemmoryPii --------------------------
	.section	.nv.info._Z26mergeSortWithSharedMemmoryPii,"",@"SHT_CUDA_INFO"
	.sectionflags	@""
	.align	4


	//----- nvinfo : EIATTR_CUDA_API_VERSION
	.align		4
        /*0000*/ 	.byte	0x04, 0x37
        /*0002*/ 	.short	(.L_19 - .L_18)
.L_18:
        /*0004*/ 	.word	0x00000082


	//----- nvinfo : EIATTR_KPARAM_INFO
	.align		4
.L_19:
        /*0008*/ 	.byte	0x04, 0x17
        /*000a*/ 	.short	(.L_21 - .L_20)
.L_20:
        /*000c*/ 	.word	0x00000000
        /*0010*/ 	.short	0x0001
        /*0012*/ 	.short	0x0008
        /*0014*/ 	.byte	0x00, 0xf0, 0x11, 0x00


	//----- nvinfo : EIATTR_KPARAM_INFO
	.align		4
.L_21:
        /*0018*/ 	.byte	0x04, 0x17
        /*001a*/ 	.short	(.L_23 - .L_22)
.L_22:
        /*001c*/ 	.word	0x00000000
        /*0020*/ 	.short	0x0000
        /*0022*/ 	.short	0x0000
        /*0024*/ 	.byte	0x00, 0xf5, 0x21, 0x00


	//----- nvinfo : EIATTR_SPARSE_MMA_MASK
	.align		4
.L_23:
        /*0028*/ 	.byte	0x03, 0x50
        /*002a*/ 	.short	0x0000


	//----- nvinfo : EIATTR_MAXREG_COUNT
	.align		4
        /*002c*/ 	.byte	0x03, 0x1b
        /*002e*/ 	.short	0x00ff


	//----- nvinfo : EIATTR_NUM_BARRIERS
	.align		4
        /*0030*/ 	.byte	0x02, 0x4c
        /*0032*/ 	.byte	0x01
	.zero		1


	//----- nvinfo : EIATTR_MERCURY_ISA_VERSION
	.align		4
        /*0034*/ 	.byte	0x03, 0x5f
        /*0036*/ 	.short	0x0101


	//----- nvinfo : EIATTR_VRC_CTA_INIT_COUNT
	.align		4
        /*0038*/ 	.byte	0x02, 0x4a
	.zero		1
	.zero		1


	//----- nvinfo : EIATTR_EXIT_INSTR_OFFSETS
	.align		4
        /*003c*/ 	.byte	0x04, 0x1c
        /*003e*/ 	.short	(.L_25 - .L_24)


	//   ....[0]....
.L_24:
        /*0040*/ 	.word	0x00000030


	//   ....[1]....
        /*0044*/ 	.word	0x000011e0


	//----- nvinfo : EIATTR_CBANK_PARAM_SIZE
	.align		4
.L_25:
        /*0048*/ 	.byte	0x03, 0x19
        /*004a*/ 	.short	0x000c


	//----- nvinfo : EIATTR_PARAM_CBANK
	.align		4
        /*004c*/ 	.byte	0x04, 0x0a
        /*004e*/ 	.short	(.L_27 - .L_26)
	.align		4
.L_26:
        /*0050*/ 	.word	index@(.nv.constant0._Z26mergeSortWithSharedMemmoryPii)
        /*0054*/ 	.short	0x0380
        /*0056*/ 	.short	0x000c


	//----- nvinfo : EIATTR_SW_WAR
	.align		4
.L_27:
        /*0058*/ 	.byte	0x04, 0x36
        /*005a*/ 	.short	(.L_29 - .L_28)
.L_28:
        /*005c*/ 	.word	0x00000008
.L_29:


//--------------------- .nv.info._Z20mergeSortWithThreadsPii --------------------------
	.section	.nv.info._Z20mergeSortWithThreadsPii,"",@"SHT_CUDA_INFO"
	.sectionflags	@""
	.align	4


	//----- nvinfo : EIATTR_CUDA_API_VERSION
	.align		4
        /*0000*/ 	.byte	0x04, 0x37
        /*0002*/ 	.short	(.L_31 - .L_30)
.L_30:
        /*0004*/ 	.word	0x00000082


	//----- nvinfo : EIATTR_KPARAM_INFO
	.align		4
.L_31:
        /*0008*/ 	.byte	0x04, 0x17
        /*000a*/ 	.short	(.L_33 - .L_32)
.L_32:
        /*000c*/ 	.word	0x00000000
        /*0010*/ 	.short	0x0001
        /*0012*/ 	.short	0x0008
        /*0014*/ 	.byte	0x00, 0xf0, 0x11, 0x00


	//----- nvinfo : EIATTR_KPARAM_INFO
	.align		4
.L_33:
        /*0018*/ 	.byte	0x04, 0x17
        /*001a*/ 	.short	(.L_35 - .L_34)
.L_34:
        /*001c*/ 	.word	0x00000000
        /*0020*/ 	.short	0x0000
        /*0022*/ 	.short	0x0000
        /*0024*/ 	.byte	0x00, 0xf5, 0x21, 0x00


	//----- nvinfo : EIATTR_SPARSE_MMA_MASK
	.align		4
.L_35:
        /*0028*/ 	.byte	0x03, 0x50
        /*002a*/ 	.short	0x0000


	//----- nvinfo : EIATTR_MAXREG_COUNT
	.align		4
        /*002c*/ 	.byte	0x03, 0x1b
        /*002e*/ 	.short	0x00ff


	//----- nvinfo : EIATTR_NUM_BARRIERS
	.align		4
        /*0030*/ 	.byte	0x02, 0x4c
        /*0032*/ 	.byte	0x01
	.zero		1


	//----- nvinfo : EIATTR_EXTERNS
	.align		4
        /*0034*/ 	.byte	0x04, 0x0f
        /*0036*/ 	.short	(.L_37 - .L_36)


	//   ....[0]....
	.align		4
.L_36:
        /*0038*/ 	.word	index@(malloc)


	//   ....[1]....
	.align		4
        /*003c*/ 	.word	index@(free)


	//----- nvinfo : EIATTR_MERCURY_ISA_VERSION
	.align		4
.L_37:
        /*0040*/ 	.byte	0x03, 0x5f
        /*0042*/ 	.short	0x0101


	//----- nvinfo : EIATTR_VRC_CTA_INIT_COUNT
	.align		4
        /*0044*/ 	.byte	0x02, 0x4a
	.zero		1
	.zero		1


	//----- nvinfo : EIATTR_SYSCALL_OFFSETS
	.align		4
        /*0048*/ 	.byte	0x04, 0x46
        /*004a*/ 	.short	(.L_39 - .L_38)


	//   ....[0]....
.L_38:
        /*004c*/ 	.word	0x000003f0


	//   ....[1]....
        /*0050*/ 	.word	0x00000470


	//   ....[2]....
        /*0054*/ 	.word	0x00001800


	//   ....[3]....
        /*0058*/ 	.word	0x00001850


	//----- nvinfo : EIATTR_EXIT_INSTR_OFFSETS
	.align		4
.L_39:
        /*005c*/ 	.byte	0x04, 0x1c
        /*005e*/ 	.short	(.L_41 - .L_40)


	//   ....[0]....
.L_40:
        /*0060*/ 	.word	0x000000f0


	//   ....[1]....
        /*0064*/ 	.word	0x00001900


	//----- nvinfo : EIATTR_CRS_STACK_SIZE
	.align		4
.L_41:
        /*0068*/ 	.byte	0x04, 0x1e
        /*006a*/ 	.short	(.L_43 - .L_42)
.L_42:
        /*006c*/ 	.word	0x00000000


	//----- nvinfo : EIATTR_CBANK_PARAM_SIZE
	.align		4
.L_43:
        /*0070*/ 	.byte	0x03, 0x19
        /*0072*/ 	.short	0x000c


	//----- nvinfo : EIATTR_PARAM_CBANK
	.align		4
        /*0074*/ 	.byte	0x04, 0x0a
        /*0076*/ 	.short	(.L_45 - .L_44)
	.align		4
.L_44:
        /*0078*/ 	.word	index@(.nv.constant0._Z20mergeSortWithThreadsPii)
        /*007c*/ 	.short	0x0380
        /*007e*/ 	.short	0x000c


	//----- nvinfo : EIATTR_SW_WAR
	.align		4
.L_45:
        /*0080*/ 	.byte	0x04, 0x36
        /*0082*/ 	.short	(.L_47 - .L_46)
.L_46:
        /*0084*/ 	.word	0x00000008
.L_47:


//--------------------- .nv.info._Z9mergeSortPii  --------------------------
	.section	.nv.info._Z9mergeSortPii,"",@"SHT_CUDA_INFO"
	.sectionflags	@""
	.align	4


	//----- nvinfo : EIATTR_CUDA_API_VERSION
	.align		4
        /*0000*/ 	.byte	0x04, 0x37
        /*0002*/ 	.short	(.L_49 - .L_48)
.L_48:
        /*0004*/ 	.word	0x00000082


	//----- nvinfo : EIATTR_KPARAM_INFO
	.align		4
.L_49:
        /*0008*/ 	.byte	0x04, 0x17
        /*000a*/ 	.short	(.L_51 - .L_50)
.L_50:
        /*000c*/ 	.word	0x00000000
        /*0010*/ 	.short	0x0001
        /*0012*/ 	.short	0x0008
        /*0014*/ 	.byte	0x00, 0xf0, 0x11, 0x00


	//----- nvinfo : EIATTR_KPARAM_INFO
	.align		4
.L_51:
        /*0018*/ 	.byte	0x04, 0x17
        /*001a*/ 	.short	(.L_53 - .L_52)
.L_52:
        /*001c*/ 	.word	0x00000000
        /*0020*/ 	.short	0x0000
        /*0022*/ 	.short	0x0000
        /*0024*/ 	.byte	0x00, 0xf5, 0x21, 0x00


	//----- nvinfo : EIATTR_SPARSE_MMA_MASK
	.align		4
.L_53:
        /*0028*/ 	.byte	0x03, 0x50
        /*002a*/ 	.short	0x0000


	//----- nvinfo : EIATTR_MAXREG_COUNT
	.align		4
        /*002c*/ 	.byte	0x03, 0x1b
        /*002e*/ 	.short	0x00ff


	//----- nvinfo : EIATTR_EXTERNS
	.align		4
        /*0030*/ 	.byte	0x04, 0x0f
        /*0032*/ 	.short	(.L_55 - .L_54)


	//   ....[0]....
	.align		4
.L_54:
        /*0034*/ 	.word	index@(malloc)


	//   ....[1]....
	.align		4
        /*0038*/ 	.word	index@(free)


	//----- nvinfo : EIATTR_MERCURY_ISA_VERSION
	.align		4
.L_55:
        /*003c*/ 	.byte	0x03, 0x5f
        /*003e*/ 	.short	0x0101


	//----- nvinfo : EIATTR_VRC_CTA_INIT_COUNT
	.align		4
        /*0040*/ 	.byte	0x02, 0x4a
	.zero		1
	.zero		1


	//----- nvinfo : EIATTR_SYSCALL_OFFSETS
	.align		4
        /*0044*/ 	.byte	0x04, 0x46
        /*0046*/ 	.short	(.L_57 - .L_56)


	//   ....[0]....
.L_56:
        /*0048*/ 	.word	0x000001c0


	//   ....[1]....
        /*004c*/ 	.word	0x00000250


	//   ....[2]....
        /*0050*/ 	.word	0x000015b0


	//   ....[3]....
        /*0054*/ 	.word	0x00001600


	//----- nvinfo : EIATTR_EXIT_INSTR_OFFSETS
	.align		4
.L_57:
        /*0058*/ 	.byte	0x04, 0x1c
        /*005a*/ 	.short	(.L_59 - .L_58)


	//   ....[0]....
.L_58:
        /*005c*/ 	.word	0x00000030


	//   ....[1]....
        /*0060*/ 	.word	0x000016c0


	//----- nvinfo : EIATTR_CRS_STACK_SIZE
	.align		4
.L_59:
        /*0064*/ 	.byte	0x04, 0x1e
        /*0066*/ 	.short	(.L_61 - .L_60)
.L_60:
        /*0068*/ 	.word	0x00000000


	//----- nvinfo : EIATTR_CBANK_PARAM_SIZE
	.align		4
.L_61:
        /*006c*/ 	.byte	0x03, 0x19
        /*006e*/ 	.short	0x000c


	//----- nvinfo : EIATTR_PARAM_CBANK
	.align		4
        /*0070*/ 	.byte	0x04, 0x0a
        /*0072*/ 	.short	(.L_63 - .L_62)
	.align		4
.L_62:
        /*0074*/ 	.word	index@(.nv.constant0._Z9mergeSortPii)
        /*0078*/ 	.short	0x0380
        /*007a*/ 	.short	0x000c


	//----- nvinfo : EIATTR_SW_WAR
	.align		4
.L_63:
        /*007c*/ 	.byte	0x04, 0x36
        /*007e*/ 	.short	(.L_65 - .L_64)
.L_64:
        /*0080*/ 	.word	0x00000008
.L_65:


//--------------------- .nv.callgraph             --------------------------
	.section	.nv.callgraph,"",@"SHT_CUDA_CALLGRAPH"
	.align	4
	.sectionentsize	8
	.align		4
        /*0000*/ 	.word	0x00000000
	.align		4
        /*0004*/ 	.word	0xffffffff
	.align		4
        /*0008*/ 	.word	index@(_Z20mergeSortWithThreadsPii)
	.align		4
        /*000c*/ 	.word	index@(free)
	.align		4
        /*0010*/ 	.word	index@(_Z20mergeSortWithThreadsPii)
	.align		4
        /*0014*/ 	.word	index@(malloc)
	.align		4
        /*0018*/ 	.word	index@(_Z9mergeSortPii)
	.align		4
        /*001c*/ 	.word	index@(free)
	.align		4
        /*0020*/ 	.word	index@(_Z9mergeSortPii)
	.align		4
        /*0024*/ 	.word	index@(malloc)
	.align		4
        /*0028*/ 	.word	0x00000000
	.align		4
        /*002c*/ 	.word	0xfffffffe
	.align		4
        /*0030*/ 	.word	0x00000000
	.align		4
        /*0034*/ 	.word	0xfffffffd
	.align		4
        /*0038*/ 	.word	0x00000000
	.align		4
        /*003c*/ 	.word	0xfffffffc


//--------------------- .nv.constant4             --------------------------
	.section	.nv.constant4,"a",@progbits
	.align	8
	.align		8
.nv.constant4:
        /*0000*/ 	.dword	malloc
	.align		8
        /*0008*/ 	.dword	free


//--------------------- .text._Z26mergeSortWithSharedMemmoryPii --------------------------
	.section	.text._Z26mergeSortWithSharedMemmoryPii,"ax",@progbits
	.align	128
        .global         _Z26mergeSortWithSharedMemmoryPii
        .type           _Z26mergeSortWithSharedMemmoryPii,@function
        .size           _Z26mergeSortWithSharedMemmoryPii,(.L_x_84 - _Z26mergeSortWithSharedMemmoryPii)
        .other          _Z26mergeSortWithSharedMemmoryPii,@"STO_CUDA_ENTRY STV_DEFAULT"
_Z26mergeSortWithSharedMemmoryPii:
.text._Z26mergeSortWithSharedMemmoryPii:
[----:B------:R-:W-:Y:S08]  /*0000*/  LDC R1, c[0x0][0x37c] ;  /* 0x0000df00ff017b82 */ /* 0x000ff00000000800 */
[----:B------:R-:W0:Y:S02]  /*0010*/  LDC R0, c[0x0][0x388] ;  /* 0x0000e200ff007b82 */ /* 0x000e240000000800 */
[----:B0-----:R-:W-:-:S13]  /*0020*/  ISETP.GE.AND P0, PT, R0, 0x2, PT ;  /* 0x000000020000780c */ /* 0x001fda0003f06270 */
[----:B------:R-:W-:Y:S05]  /*0030*/  @!P0 EXIT ;  /* 0x000000000000894d */ /* 0x000fea0003800000 */
[----:B------:R-:W0:Y:S01]  /*0040*/  S2UR UR5, SR_CgaCtaId ;  /* 0x00000000000579c3 */ /* 0x000e220000008800 */
[----:B------:R-:W1:Y:S01]  /*0050*/  S2R R0, SR_TID.X ;  /* 0x0000000000007919 */ /* 0x000e620000002100 */
[----:B------:R-:W-:Y:S01]  /*0060*/  HFMA2 R8, -RZ, RZ, 0, 5.9604644775390625e-08 ;  /* 0x00000001ff087431 */ /* 0x000fe200000001ff */
[----:B------:R-:W-:Y:S01]  /*0070*/  UMOV UR4, 0x400 ;  /* 0x0000040000047882 */ /* 0x000fe20000000000 */
[----:B------:R-:W2:Y:S04]  /*0080*/  LDCU.64 UR8, c[0x0][0x358] ;  /* 0x00006b00ff0877ac */ /* 0x000ea80008000a00 */
[----:B------:R-:W3:Y:S01]  /*0090*/  S2UR UR6, SR_CTAID.X ;  /* 0x00000000000679c3 */ /* 0x000ee20000002500 */
[----:B0-2---:R-:W-:-:S12]  /*00a0*/  ULEA UR4, UR5, UR4, 0x18 ;  /* 0x0000000405047291 */ /* 0x005fd8000f8ec0ff */
.L_x_12:
[----:B0-----:R-:W0:Y:S01]  /*00b0*/  LDCU UR5, c[0x0][0x388] ;  /* 0x00007100ff0577ac */ /* 0x001e220008000800 */
[----:B------:R-:W-:Y:S01]  /*00c0*/  IMAD.SHL.U32 R2, R8, 0x2, RZ ;  /* 0x0000000208027824 */ /* 0x000fe200078e00ff */
[----:B--2-4-:R-:W2:Y:S01]  /*00d0*/  LDC.64 R10, c[0x0][0x380] ;  /* 0x0000e000ff0a7b82 */ /* 0x014ea20000000a00 */
[----:B-1----:R-:W-:Y:S02]  /*00e0*/  ISETP.GE.U32.AND P0, PT, R0, R8, PT ;  /* 0x000000080000720c */ /* 0x002fe40003f06070 */
[----:B---3--:R-:W-:-:S05]  /*00f0*/  IMAD R9, R2, UR6, RZ ;  /* 0x0000000602097c24 */ /* 0x008fca000f8e02ff */
[----:B------:R-:W-:-:S06]  /*0100*/  IADD3 R15, PT, PT, R9, R8, RZ ;  /* 0x00000008090f7210 */ /* 0x000fcc0007ffe0ff */
[----:B------:R-:W-:Y:S02]  /*0110*/  @!P0 IADD3 R13, PT, PT, R9, R0, RZ ;  /* 0x00000000090d8210 */ /* 0x000fe40007ffe0ff */
[----:B0-----:R-:W-:-:S05]  /*0120*/  VIADDMNMX R3, R15, R8, UR5, PT ;  /* 0x000000050f037e46 */ /* 0x001fca000b800108 */
[----:B------:R-:W-:Y:S02]  /*0130*/  IMAD.IADD R3, R3, 0x1, -R15 ;  /* 0x0000000103037824 */ /* 0x000fe400078e0a0f */
[----:B--2---:R-:W-:-:S03]  /*0140*/  @!P0 IMAD.WIDE.U32 R12, R13, 0x4, R10 ;  /* 0x000000040d0c8825 */ /* 0x004fc600078e000a */
[----:B------:R-:W-:-:S03]  /*0150*/  ISETP.GE.U32.AND P1, PT, R0, R3, PT ;  /* 0x000000030000720c */ /* 0x000fc60003f26070 */
[----:B------:R0:W2:Y:S10]  /*0160*/  @!P0 LDG.E R12, desc[UR8][R12.64] ;  /* 0x000000080c0c8981 */ /* 0x0000b4000c1e1900 */
[----:B------:R-:W-:-:S04]  /*0170*/  @!P1 IMAD.IADD R15, R15, 0x1, R0 ;  /* 0x000000010f0f9824 */ /* 0x000fc800078e0200 */
[----:B------:R-:W-:-:S06]  /*0180*/  @!P1 IMAD.WIDE.U32 R14, R15, 0x4, R10 ;  /* 0x000000040f0e9825 */ /* 0x000fcc00078e000a */
[----:B------:R-:W3:Y:S01]  /*0190*/  @!P1 LDG.E R14, desc[UR8][R14.64] ;  /* 0x000000080e0e9981 */ /* 0x000ee2000c1e1900 */
[----:B------:R-:W-:Y:S02]  /*01a0*/  VIMNMX R4, PT, PT, R3, R8, PT ;  /* 0x0000000803047248 */ /* 0x000fe40003fe0100 */
[----:B------:R-:W-:Y:S02]  /*01b0*/  LEA R5, R9, UR4, 0x2 ;  /* 0x0000000409057c11 */ /* 0x000fe4000f8e10ff */
[----:B------:R-:W-:Y:S02]  /*01c0*/  ISETP.GE.AND P2, PT, R4, 0x1, PT ;  /* 0x000000010400780c */ /* 0x000fe40003f46270 */
[----:B------:R-:W-:Y:S01]  /*01d0*/  LEA R7, R8, R5, 0x2 ;  /* 0x0000000508077211 */ /* 0x000fe200078e10ff */
[----:B------:R-:W-:-:S03]  /*01e0*/  @!P0 IMAD R17, R0, 0x4, R5 ;  /* 0x0000000400118824 */ /* 0x000fc600078e0205 */
[----:B------:R-:W-:Y:S01]  /*01f0*/  @!P1 LEA R19, R0, R7, 0x2 ;  /* 0x0000000700139211 */ /* 0x000fe200078e10ff */
[----:B------:R-:W-:Y:S01]  /*0200*/  IMAD.WIDE R10, R9, 0x4, R10 ;  /* 0x00000004090a7825 */ /* 0x000fe200078e020a */
[----:B------:R-:W-:-:S03]  /*0210*/  MOV R4, RZ ;  /* 0x000000ff00047202 */ /* 0x000fc60000000f00 */
[----:B------:R-:W-:Y:S02]  /*0220*/  IMAD.MOV.U32 R9, RZ, RZ, RZ ;  /* 0x000000ffff097224 */ /* 0x000fe400078e00ff */
[----:B0-----:R-:W-:Y:S01]  /*0230*/  IMAD.MOV.U32 R13, RZ, RZ, RZ ;  /* 0x000000ffff0d7224 */ /* 0x001fe200078e00ff */
[----:B--2---:R0:W-:Y:S04]  /*0240*/  @!P0 STS [R17], R12 ;  /* 0x0000000c11008388 */ /* 0x0041e80000000800 */
[----:B---3--:R0:W-:Y:S01]  /*0250*/  @!P1 STS [R19], R14 ;  /* 0x0000000e13009388 */ /* 0x0081e20000000800 */
[----:B------:R-:W-:Y:S06]  /*0260*/  BAR.SYNC.DEFER_BLOCKING 0x0 ;  /* 0x0000000000007b1d */ /* 0x000fec0000010000 */
[----:B------:R-:W-:Y:S05]  /*0270*/  @!P2 BRA `(.L_x_0) ;  /* 0x000000000058a947 */ /* 0x000fea0003800000 */
[----:B------:R-:W-:Y:S01]  /*0280*/  HFMA2 R9, -RZ, RZ, 0, 0 ;  /* 0x00000000ff097431 */ /* 0x000fe200000001ff */
[----:B------:R-:W-:Y:S01]  /*0290*/  MOV R13, RZ ;  /* 0x000000ff000d7202 */ /* 0x000fe20000000f00 */
[----:B------:R-:W-:-:S07]  /*02a0*/  IMAD.MOV.U32 R4, RZ, RZ, RZ ;  /* 0x000000ffff047224 */ /* 0x000fce00078e00ff */
.L_x_1:
[C---:B------:R-:W-:Y:S01]  /*02b0*/  IMAD R6, R9.reuse, 0x4, R5 ;  /* 0x0000000409067824 */ /* 0x040fe200078e0205 */
[C---:B0-----:R-:W-:Y:S01]  /*02c0*/  LEA R12, R4.reuse, R7, 0x2 ;  /* 0x00000007040c7211 */ /* 0x041fe200078e10ff */
[----:B------:R-:W-:Y:S01]  /*02d0*/  VIADD R17, R9, 0x1 ;  /* 0x0000000109117836 */ /* 0x000fe20000000000 */
[----:B------:R-:W-:-:S03]  /*02e0*/  IADD3 R16, PT, PT, R4, 0x1, RZ ;  /* 0x0000000104107810 */ /* 0x000fc60007ffe0ff */
[----:B------:R-:W-:Y:S04]  /*02f0*/  LDS R6, [R6] ;  /* 0x0000000006067984 */ /* 0x000fe80000000800 */
[----:B------:R-:W0:Y:S02]  /*0300*/  LDS R15, [R12] ;  /* 0x000000000c0f7984 */ /* 0x000e240000000800 */
[CC--:B0-----:R-:W-:Y:S02]  /*0310*/  ISETP.GT.AND P1, PT, R6.reuse, R15.reuse, PT ;  /* 0x0000000f0600720c */ /* 0x0c1fe40003f24270 */
[CC--:B------:R-:W-:Y:S02]  /*0320*/  ISETP.GT.AND P0, PT, R6.reuse, R15.reuse, PT ;  /* 0x0000000f0600720c */ /* 0x0c0fe40003f04270 */
[----:B------:R-:W-:Y:S01]  /*0330*/  VIMNMX R19, PT, PT, R6, R15, PT ;  /* 0x0000000f06137248 */ /* 0x000fe20003fe0100 */
[----:B------:R-:W-:-:S04]  /*0340*/  IMAD.WIDE.U32 R14, R13, 0x4, R10 ;  /* 0x000000040d0e7825 */ /* 0x000fc800078e000a */
[----:B------:R-:W-:Y:S01]  /*0350*/  VIADD R13, R13, 0x1 ;  /* 0x000000010d0d7836 */ /* 0x000fe20000000000 */
[----:B------:R1:W-:Y:S03]  /*0360*/  STG.E desc[UR8][R14.64], R19 ;  /* 0x000000130e007986 */ /* 0x0003e6000c101908 */
[----:B------:R-:W-:Y:S02]  /*0370*/  @P1 IMAD.MOV R17, RZ, RZ, R9 ;  /* 0x000000ffff111224 */ /* 0x000fe400078e0209 */
[----:B------:R-:W-:-:S03]  /*0380*/  @!P0 IADD3 R16, PT, PT, R4, RZ, RZ ;  /* 0x000000ff04108210 */ /* 0x000fc60007ffe0ff */
[----:B------:R-:W-:Y:S02]  /*0390*/  ISETP.LT.AND P1, PT, R17, R8, PT ;  /* 0x000000081100720c */ /* 0x000fe40003f21270 */
[----:B------:R-:W-:Y:S01]  /*03a0*/  ISETP.GE.AND P0, PT, R16, R3, PT ;  /* 0x000000031000720c */ /* 0x000fe20003f06270 */
[----:B------:R-:W-:Y:S01]  /*03b0*/  IMAD.MOV.U32 R4, RZ, RZ, R16 ;  /* 0x000000ffff047224 */ /* 0x000fe200078e0010 */
[----:B------:R-:W-:-:S11]  /*03c0*/  MOV R9, R17 ;  /* 0x0000001100097202 */ /* 0x000fd60000000f00 */
[----:B-1----:R-:W-:Y:S05]  /*03d0*/  @!P0 BRA P1, `(.L_x_1) ;  /* 0xfffffffc00b48947 */ /* 0x002fea000083ffff */
.L_x_0:
[----:B------:R-:W-:Y:S02]  /*03e0*/  ISETP.GE.AND P0, PT, R9, R8, PT ;  /* 0x000000080900720c */ /* 0x000fe40003f06270 */
[----:B------:R-:W-:-:S11]  /*03f0*/  MOV R25, R13 ;  /* 0x0000000d00197202 */ /* 0x000fd60000000f00 */
[----:B------:R-:W-:Y:S05]  /*0400*/  @P0 BRA `(.L_x_2) ;  /* 0x0000000800a80947 */ /* 0x000fea0003800000 */
[----:B------:R-:W-:Y:S01]  /*0410*/  IMAD.IADD R6, R8, 0x1, -R9 ;  /* 0x0000000108067824 */ /* 0x000fe200078e0a09 */
[----:B0-----:R-:W-:Y:S01]  /*0420*/  IADD3 R14, PT, PT, R9, -R8, RZ ;  /* 0x80000008090e7210 */ /* 0x001fe20007ffe0ff */
[----:B------:R-:W-:-:S03]  /*0430*/  IMAD.MOV.U32 R20, RZ, RZ, R13 ;  /* 0x000000ffff147224 */ /* 0x000fc600078e000d */
[----:B------:R-:W-:Y:S02]  /*0440*/  LOP3.LUT P1, R12, R6, 0x3, RZ, 0xc0, !PT ;  /* 0x00000003060c7812 */ /* 0x000fe4000782c0ff */
[----:B------:R-:W-:Y:S02]  /*0450*/  ISETP.GT.U32.AND P0, PT, R14, -0x4, PT ;  /* 0xfffffffc0e00780c */ /* 0x000fe40003f04070 */
[----:B------:R-:W-:-:S09]  /*0460*/  MOV R6, R9 ;  /* 0x0000000900067202 */ /* 0x000fd20000000f00 */
[----:B------:R-:W-:Y:S05]  /*0470*/  @!P1 BRA `(.L_x_3) ;  /* 0x0000000000589947 */ /* 0x000fea0003800000 */
[----:B------:R-:W-:Y:S01]  /*0480*/  IMAD R18, R9, 0x4, R5 ;  /* 0x0000000409127824 */ /* 0x000fe200078e0205 */
[----:B------:R-:W-:Y:S01]  /*0490*/  ISETP.NE.AND P1, PT, R12, 0x1, PT ;  /* 0x000000010c00780c */ /* 0x000fe20003f25270 */
[C---:B------:R-:W-:Y:S01]  /*04a0*/  IMAD.WIDE.U32 R14, R13.reuse, 0x4, R10 ;  /* 0x000000040d0e7825 */ /* 0x040fe200078e000a */
[----:B------:R-:W-:Y:S02]  /*04b0*/  IADD3 R20, PT, PT, R13, 0x1, RZ ;  /* 0x000000010d147810 */ /* 0x000fe40007ffe0ff */
[----:B------:R-:W0:Y:S01]  /*04c0*/  LDS R17, [R18] ;  /* 0x0000000012117984 */ /* 0x000e220000000800 */
[----:B------:R-:W-:Y:S01]  /*04d0*/  VIADD R6, R9, 0x1 ;  /* 0x0000000109067836 */ /* 0x000fe20000000000 */
[----:B------:R-:W-:Y:S02]  /*04e0*/  MOV R25, R20 ;  /* 0x0000001400197202 */ /* 0x000fe40000000f00 */
[----:B0-----:R0:W-:Y:S05]  /*04f0*/  STG.E desc[UR8][R14.64], R17 ;  /* 0x000000110e007986 */ /* 0x0011ea000c101908 */
[----:B------:R-:W-:Y:S05]  /*0500*/  @!P1 BRA `(.L_x_3) ;  /* 0x0000000000349947 */ /* 0x000fea0003800000 */
[----:B------:R-:W-:Y:S01]  /*0510*/  ISETP.NE.AND P1, PT, R12, 0x2, PT ;  /* 0x000000020c00780c */ /* 0x000fe20003f25270 */
[----:B------:R-:W1:Y:S01]  /*0520*/  LDS R19, [R18+0x4] ;  /* 0x0000040012137984 */ /* 0x000e620000000800 */
[----:B------:R-:W-:Y:S02]  /*0530*/  VIADD R25, R13, 0x2 ;  /* 0x000000020d197836 */ /* 0x000fe40000000000 */
[----:B0-----:R-:W-:-:S03]  /*0540*/  IMAD.WIDE.U32 R14, R20, 0x4, R10 ;  /* 0x00000004140e7825 */ /* 0x001fc600078e000a */
[----:B------:R-:W-:Y:S01]  /*0550*/  MOV R20, R25 ;  /* 0x0000001900147202 */ /* 0x000fe20000000f00 */
[----:B------:R-:W-:-:S05]  /*0560*/  VIADD R6, R9, 0x2 ;  /* 0x0000000209067836 */ /* 0x000fca0000000000 */
[----:B------:R-:W0:Y:S01]  /*0570*/  @P1 LDS R21, [R18+0x8] ;  /* 0x0000080012151984 */ /* 0x000e220000000800 */
[----:B------:R-:W-:Y:S01]  /*0580*/  @P1 IMAD.WIDE.U32 R16, R25, 0x4, R10 ;  /* 0x0000000419101825 */ /* 0x000fe200078e000a */
[----:B------:R-:W-:-:S03]  /*0590*/  @P1 IADD3 R20, PT, PT, R13, 0x3, RZ ;  /* 0x000000030d141810 */ /* 0x000fc60007ffe0ff */
[----:B------:R-:W-:Y:S01]  /*05a0*/  @P1 VIADD R6, R9, 0x3 ;  /* 0x0000000309061836 */ /* 0x000fe20000000000 */
[----:B------:R-:W-:Y:S01]  /*05b0*/  @P1 MOV R25, R20 ;  /* 0x0000001400191202 */ /* 0x000fe20000000f00 */
[----:B-1----:R1:W-:Y:S04]  /*05c0*/  STG.E desc[UR8][R14.64], R19 ;  /* 0x000000130e007986 */ /* 0x0023e8000c101908 */
[----:B0-----:R1:W-:Y:S02]  /*05d0*/  @P1 STG.E desc[UR8][R16.64], R21 ;  /* 0x0000001510001986 */ /* 0x0013e4000c101908 */
.L_x_3:
[----:B------:R-:W-:Y:S01]  /*05e0*/  IADD3 R9, PT, PT, -R9, R8, R13 ;  /* 0x0000000809097210 */ /* 0x000fe20007ffe10d */
[----:B------:R-:W-:Y:S06]  /*05f0*/  @P0 BRA `(.L_x_2) ;  /* 0x00000008002c0947 */ /* 0x000fec0003800000 */
[----:B------:R-:W-:-:S13]  /*0600*/  ISETP.GE.AND P0, PT, R20, R9, PT ;  /* 0x000000091400720c */ /* 0x000fda0003f06270 */
[----:B------:R-:W-:Y:S05]  /*0610*/  @P0 BRA `(.L_x_4) ;  /* 0x0000000400d00947 */ /* 0x000fea0003800000 */
[----:B------:R-:W-:Y:S01]  /*0620*/  IMAD.IADD R8, R9, 0x1, -R20 ;  /* 0x0000000109087824 */ /* 0x000fe200078e0a14 */
[----:B------:R-:W-:-:S04]  /*0630*/  PLOP3.LUT P0, PT, PT, PT, PT, 0x80, 0x8 ;  /* 0x000000000008781c */ /* 0x000fc80003f0f070 */
[----:B------:R-:W-:-:S13]  /*0640*/  ISETP.GT.AND P1, PT, R8, 0xc, PT ;  /* 0x0000000c0800780c */ /* 0x000fda0003f24270 */
[----:B------:R-:W-:Y:S05]  /*0650*/  @!P1 BRA `(.L_x_5) ;  /* 0x00000004001c9947 */ /* 0x000fea0003800000 */
[----:B------:R-:W-:Y:S02]  /*0660*/  PLOP3.LUT P0, PT, PT, PT, PT, 0x8, 0x80 ;  /* 0x000000000080781c */ /* 0x000fe40003f0e170 */
[----:B------:R-:W-:-:S11]  /*0670*/  IADD3 R8, PT, PT, R9, -0xc, RZ ;  /* 0xfffffff409087810 */ /* 0x000fd60007ffe0ff */
.L_x_6:
[----:B-1--4-:R-:W-:Y:S01]  /*0680*/  IMAD R21, R6, 0x4, R5 ;  /* 0x0000000406157824 */ /* 0x012fe200078e0205 */
[C---:B------:R-:W-:Y:S01]  /*0690*/  IADD3 R29, PT, PT, R20.reuse, 0x1, RZ ;  /* 0x00000001141d7810 */ /* 0x040fe20007ffe0ff */
[C-C-:B0-----:R-:W-:Y:S01]  /*06a0*/  IMAD.WIDE.U32 R16, R20.reuse, 0x4, R10.reuse ;  /* 0x0000000414107825 */ /* 0x141fe200078e000a */
[----:B------:R-:W-:Y:S02]  /*06b0*/  IADD3 R24, PT, PT, R20, 0x3, RZ ;  /* 0x0000000314187810 */ /* 0x000fe40007ffe0ff */
[----:B------:R-:W0:Y:S01]  /*06c0*/  LDS R22, [R21] ;  /* 0x0000000015167984 */ /* 0x000e220000000800 */
[----:B------:R-:W-:Y:S01]  /*06d0*/  IMAD.WIDE.U32 R28, R29, 0x4, R10 ;  /* 0x000000041d1c7825 */ /* 0x000fe200078e000a */
[----:B------:R-:W-:Y:S02]  /*06e0*/  IADD3 R6, PT, PT, R6, 0x10, RZ ;  /* 0x0000001006067810 */ /* 0x000fe40007ffe0ff */
[----:B------:R-:W1:Y:S01]  /*06f0*/  LDS R19, [R21+0x4] ;  /* 0x0000040015137984 */ /* 0x000e620000000800 */
[----:B------:R-:W-:-:S03]  /*0700*/  VIADD R13, R20, 0x2 ;  /* 0x00000002140d7836 */ /* 0x000fc60000000000 */
[----:B------:R-:W2:Y:S01]  /*0710*/  LDS R23, [R21+0x8] ;  /* 0x0000080015177984 */ /* 0x000ea20000000800 */
[----:B------:R-:W-:-:S03]  /*0720*/  IMAD.WIDE.U32 R12, R13, 0x4, R10 ;  /* 0x000000040d0c7825 */ /* 0x000fc600078e000a */
[----:B------:R-:W3:Y:S04]  /*0730*/  LDS R14, [R21+0xc] ;  /* 0x00000c00150e7984 */ /* 0x000ee80000000800 */
[----:B------:R-:W4:Y:S04]  /*0740*/  LDS R25, [R21+0x10] ;  /* 0x0000100015197984 */ /* 0x000f280000000800 */
[----:B------:R-:W5:Y:S04]  /*0750*/  LDS R27, [R21+0x14] ;  /* 0x00001400151b7984 */ /* 0x000f680000000800 */
[----:B------:R-:W5:Y:S04]  /*0760*/  LDS R15, [R21+0x18] ;  /* 0x00001800150f7984 */ /* 0x000f680000000800 */
[----:B------:R-:W5:Y:S04]  /*0770*/  LDS R18, [R21+0x1c] ;  /* 0x00001c0015127984 */ /* 0x000f680000000800 */
[----:B------:R-:W-:Y:S04]  /*0780*/  LDS R26, [R21+0x28] ;  /* 0x00002800151a7984 */ /* 0x000fe80000000800 */
[----:B0-----:R0:W-:Y:S04]  /*0790*/  STG.E desc[UR8][R16.64], R22 ;  /* 0x0000001610007986 */ /* 0x0011e8000c101908 */
[----:B-1----:R-:W-:Y:S04]  /*07a0*/  STG.E desc[UR8][R28.64], R19 ;  /* 0x000000131c007986 */ /* 0x002fe8000c101908 */
[----:B------:R-:W1:Y:S01]  /*07b0*/  LDS R19, [R21+0x20] ;  /* 0x0000200015137984 */ /* 0x000e620000000800 */
[----:B0-----:R-:W-:-:S03]  /*07c0*/  IMAD.WIDE.U32 R16, R24, 0x4, R10 ;  /* 0x0000000418107825 */ /* 0x001fc600078e000a */
[----:B--2---:R0:W-:Y:S04]  /*07d0*/  STG.E desc[UR8][R12.64], R23 ;  /* 0x000000170c007986 */ /* 0x0041e8000c101908 */
[----:B------:R-:W2:Y:S04]  /*07e0*/  LDS R24, [R21+0x24] ;  /* 0x0000240015187984 */ /* 0x000ea80000000800 */
[----:B------:R-:W2:Y:S01]  /*07f0*/  LDS R28, [R21+0x2c] ;  /* 0x00002c00151c7984 */ /* 0x000ea20000000800 */
[C---:B0-----:R-:W-:Y:S01]  /*0800*/  VIADD R23, R20.reuse, 0x4 ;  /* 0x0000000414177836 */ /* 0x041fe20000000000 */
[----:B------:R-:W-:-:S02]  /*0810*/  IADD3 R13, PT, PT, R20, 0x5, RZ ;  /* 0x00000005140d7810 */ /* 0x000fc40007ffe0ff */
[----:B---3--:R0:W-:Y:S01]  /*0820*/  STG.E desc[UR8][R16.64], R14 ;  /* 0x0000000e10007986 */ /* 0x0081e2000c101908 */
[----:B------:R-:W-:-:S03]  /*0830*/  IMAD.WIDE.U32 R22, R23, 0x4, R10 ;  /* 0x0000000417167825 */ /* 0x000fc600078e000a */
[----:B------:R-:W-:Y:S01]  /*0840*/  LDS R29, [R21+0x34] ;  /* 0x00003400151d7984 */ /* 0x000fe20000000800 */
[----:B------:R-:W-:-:S03]  /*0850*/  IMAD.WIDE.U32 R12, R13, 0x4, R10 ;  /* 0x000000040d0c7825 */ /* 0x000fc600078e000a */
[----:B----4-:R3:W-:Y:S04]  /*0860*/  STG.E desc[UR8][R22.64], R25 ;  /* 0x0000001916007986 */ /* 0x0107e8000c101908 */
[----:B------:R-:W4:Y:S01]  /*0870*/  LDS R25, [R21+0x30] ;  /* 0x0000300015197984 */ /* 0x000f220000000800 */
[C---:B0-----:R-:W-:Y:S01]  /*0880*/  VIADD R17, R20.reuse, 0x6 ;  /* 0x0000000614117836 */ /* 0x041fe20000000000 */
[----:B------:R-:W-:Y:S02]  /*0890*/  IADD3 R14, PT, PT, R20, 0x7, RZ ;  /* 0x00000007140e7810 */ /* 0x000fe40007ffe0ff */
[----:B-----5:R0:W-:Y:S01]  /*08a0*/  STG.E desc[UR8][R12.64], R27 ;  /* 0x0000001b0c007986 */ /* 0x0201e2000c101908 */
[----:B------:R-:W-:-:S03]  /*08b0*/  IMAD.WIDE.U32 R16, R17, 0x4, R10 ;  /* 0x0000000411107825 */ /* 0x000fc600078e000a */
[----:B------:R-:W5:Y:S01]  /*08c0*/  LDS R27, [R21+0x38] ;  /* 0x00003800151b7984 */ /* 0x000f620000000800 */
[C---:B---3--:R-:W-:Y:S02]  /*08d0*/  VIADD R23, R20.reuse, 0x8 ;  /* 0x0000000814177836 */ /* 0x048fe40000000000 */
[C---:B------:R-:W-:Y:S01]  /*08e0*/  VIADD R22, R20.reuse, 0xa ;  /* 0x0000000a14167836 */ /* 0x040fe20000000000 */
[----:B------:R-:W3:Y:S04]  /*08f0*/  LDS R21, [R21+0x3c] ;  /* 0x00003c0015157984 */ /* 0x000ee80000000800 */
[----:B------:R1:W-:Y:S01]  /*0900*/  STG.E desc[UR8][R16.64], R15 ;  /* 0x0000000f10007986 */ /* 0x0003e2000c101908 */
[----:B0-----:R-:W-:Y:S01]  /*0910*/  IMAD.WIDE.U32 R12, R23, 0x4, R10 ;  /* 0x00000004170c7825 */ /* 0x001fe200078e000a */
[----:B------:R-:W-:-:S03]  /*0920*/  IADD3 R23, PT, PT, R20, 0x9, RZ ;  /* 0x0000000914177810 */ /* 0x000fc60007ffe0ff */
[----:B-1----:R-:W-:Y:S01]  /*0930*/  IMAD.WIDE.U32 R14, R14, 0x4, R10 ;  /* 0x000000040e0e7825 */ /* 0x002fe200078e000a */
[----:B------:R-:W-:-:S04]  /*0940*/  IADD3 R17, PT, PT, R20, 0xb, RZ ;  /* 0x0000000b14117810 */ /* 0x000fc80007ffe0ff */
[----:B------:R0:W-:Y:S01]  /*0950*/  STG.E desc[UR8][R14.64], R18 ;  /* 0x000000120e007986 */ /* 0x0001e2000c101908 */
[----:B------:R-:W-:-:S03]  /*0960*/  IMAD.WIDE.U32 R16, R17, 0x4, R10 ;  /* 0x0000000411107825 */ /* 0x000fc600078e000a */
[----:B------:R1:W-:Y:S01]  /*0970*/  STG.E desc[UR8][R12.64], R19 ;  /* 0x000000130c007986 */ /* 0x0003e2000c101908 */
[C---:B0-----:R-:W-:Y:S01]  /*0980*/  VIADD R15, R20.reuse, 0xc ;  /* 0x0000000c140f7836 */ /* 0x041fe20000000000 */
[----:B------:R-:W-:Y:S01]  /*0990*/  IADD3 R14, PT, PT, R20, 0xd, RZ ;  /* 0x0000000d140e7810 */ /* 0x000fe20007ffe0ff */
[----:B-1----:R-:W-:-:S04]  /*09a0*/  IMAD.WIDE.U32 R18, R23, 0x4, R10 ;  /* 0x0000000417127825 */ /* 0x002fc800078e000a */
[--C-:B------:R-:W-:Y:S01]  /*09b0*/  IMAD.WIDE.U32 R22, R22, 0x4, R10.reuse ;  /* 0x0000000416167825 */ /* 0x100fe200078e000a */
[----:B--2---:R0:W-:Y:S03]  /*09c0*/  STG.E desc[UR8][R18.64], R24 ;  /* 0x0000001812007986 */ /* 0x0041e6000c101908 */
[--C-:B------:R-:W-:Y:S01]  /*09d0*/  IMAD.WIDE.U32 R12, R15, 0x4, R10.reuse ;  /* 0x000000040f0c7825 */ /* 0x100fe200078e000a */
[----:B------:R1:W-:Y:S03]  /*09e0*/  STG.E desc[UR8][R22.64], R26 ;  /* 0x0000001a16007986 */ /* 0x0003e6000c101908 */
[----:B------:R-:W-:Y:S01]  /*09f0*/  IMAD.WIDE.U32 R14, R14, 0x4, R10 ;  /* 0x000000040e0e7825 */ /* 0x000fe200078e000a */
[----:B------:R2:W-:Y:S01]  /*0a00*/  STG.E desc[UR8][R16.64], R28 ;  /* 0x0000001c10007986 */ /* 0x0005e2000c101908 */
[----:B0-----:R-:W-:-:S03]  /*0a10*/  IADD3 R18, PT, PT, R20, 0xf, RZ ;  /* 0x0000000f14127810 */ /* 0x001fc60007ffe0ff */
[----:B----4-:R4:W-:Y:S01]  /*0a20*/  STG.E desc[UR8][R12.64], R25 ;  /* 0x000000190c007986 */ /* 0x0109e2000c101908 */
[----:B-1----:R-:W-:-:S03]  /*0a30*/  VIADD R23, R20, 0xe ;  /* 0x0000000e14177836 */ /* 0x002fc60000000000 */
[----:B------:R4:W-:Y:S01]  /*0a40*/  STG.E desc[UR8][R14.64], R29 ;  /* 0x0000001d0e007986 */ /* 0x0009e2000c101908 */
[----:B------:R-:W-:Y:S02]  /*0a50*/  VIADD R20, R20, 0x10 ;  /* 0x0000001014147836 */ /* 0x000fe40000000000 */
[----:B--2---:R-:W-:-:S03]  /*0a60*/  IMAD.WIDE.U32 R16, R23, 0x4, R10 ;  /* 0x0000000417107825 */ /* 0x004fc600078e000a */
[----:B------:R-:W-:Y:S01]  /*0a70*/  ISETP.GE.AND P1, PT, R20, R8, PT ;  /* 0x000000081400720c */ /* 0x000fe20003f26270 */
[----:B------:R-:W-:Y:S01]  /*0a80*/  IMAD.WIDE.U32 R18, R18, 0x4, R10 ;  /* 0x0000000412127825 */ /* 0x000fe200078e000a */
[----:B-----5:R4:W-:Y:S04]  /*0a90*/  STG.E desc[UR8][R16.64], R27 ;  /* 0x0000001b10007986 */ /* 0x0209e8000c101908 */
[----:B---3--:R4:W-:Y:S07]  /*0aa0*/  STG.E desc[UR8][R18.64], R21 ;  /* 0x0000001512007986 */ /* 0x0089ee000c101908 */
[----:B------:R-:W-:Y:S05]  /*0ab0*/  @!P1 BRA `(.L_x_6) ;  /* 0xfffffff800f09947 */ /* 0x000fea000383ffff */
[----:B----4-:R-:W-:-:S07]  /*0ac0*/  IMAD.MOV.U32 R25, RZ, RZ, R9 ;  /* 0x000000ffff197224 */ /* 0x010fce00078e0009 */
.L_x_5:
[----:B------:R-:W-:-:S04]  /*0ad0*/  IADD3 R8, PT, PT, R9, -R20, RZ ;  /* 0x8000001409087210 */ /* 0x000fc80007ffe0ff */
[----:B------:R-:W-:-:S13]  /*0ae0*/  ISETP.GT.AND P1, PT, R8, 0x4, PT ;  /* 0x000000040800780c */ /* 0x000fda0003f24270 */
[----:B------:R-:W-:Y:S05]  /*0af0*/  @!P1 BRA `(.L_x_7) ;  /* 0x0000000000909947 */ /* 0x000fea0003800000 */
[----:B-1----:R-:W-:Y:S01]  /*0b00*/  IMAD R16, R6, 0x4, R5 ;  /* 0x0000000406107824 */ /* 0x002fe200078e0205 */
[C---:B------:R-:W-:Y:S01]  /*0b10*/  IADD3 R19, PT, PT, R20.reuse, 0x1, RZ ;  /* 0x0000000114137810 */ /* 0x040fe20007ffe0ff */
[C---:B------:R-:W-:Y:S01]  /*0b20*/  VIADD R25, R20.reuse, 0x2 ;  /* 0x0000000214197836 */ /* 0x040fe20000000000 */
[C---:B0-----:R-:W-:Y:S01]  /*0b30*/  IADD3 R15, PT, PT, R20.reuse, 0x3, RZ ;  /* 0x00000003140f7810 */ /* 0x041fe20007ffe0ff */
[C-C-:B------:R-:W-:Y:S01]  /*0b40*/  IMAD.WIDE.U32 R12, R20.reuse, 0x4, R10.reuse ;  /* 0x00000004140c7825 */ /* 0x140fe200078e000a */
[----:B------:R-:W0:Y:S01]  /*0b50*/  LDS R17, [R16] ;  /* 0x0000000010117984 */ /* 0x000e220000000800 */
[----:B------:R-:W-:Y:S02]  /*0b60*/  IADD3 R28, PT, PT, R20, 0x5, RZ ;  /* 0x00000005141c7810 */ /* 0x000fe40007ffe0ff */
[----:B------:R-:W-:Y:S01]  /*0b70*/  IMAD.WIDE.U32 R18, R19, 0x4, R10 ;  /* 0x0000000413127825 */ /* 0x000fe200078e000a */
[----:B------:R-:W1:Y:S01]  /*0b80*/  LDS R22, [R16+0x4] ;  /* 0x0000040010167984 */ /* 0x000e620000000800 */
[----:B------:R-:W-:-:S02]  /*0b90*/  PLOP3.LUT P0, PT, PT, PT, PT, 0x8, 0x80 ;  /* 0x000000000080781c */ /* 0x000fc40003f0e170 */
[--C-:B------:R-:W-:Y:S01]  /*0ba0*/  IMAD.WIDE.U32 R24, R25, 0x4, R10.reuse ;  /* 0x0000000419187825 */ /* 0x100fe200078e000a */
[----:B------:R-:W2:Y:S01]  /*0bb0*/  LDS R26, [R16+0x8] ;  /* 0x00000800101a7984 */ /* 0x000ea20000000800 */
[----:B------:R-:W-:Y:S02]  /*0bc0*/  IADD3 R6, PT, PT, R6, 0x8, RZ ;  /* 0x0000000806067810 */ /* 0x000fe40007ffe0ff */
[----:B------:R-:W-:Y:S01]  /*0bd0*/  IMAD.WIDE.U32 R14, R15, 0x4, R10 ;  /* 0x000000040f0e7825 */ /* 0x000fe200078e000a */
[----:B------:R-:W3:Y:S04]  /*0be0*/  LDS R8, [R16+0xc] ;  /* 0x00000c0010087984 */ /* 0x000ee80000000800 */
[----:B------:R-:W4:Y:S04]  /*0bf0*/  LDS R23, [R16+0x10] ;  /* 0x0000100010177984 */ /* 0x000f280000000800 */
[----:B------:R-:W5:Y:S04]  /*0c00*/  LDS R29, [R16+0x14] ;  /* 0x00001400101d7984 */ /* 0x000f680000000800 */
[----:B------:R-:W5:Y:S04]  /*0c10*/  LDS R27, [R16+0x18] ;  /* 0x00001800101b7984 */ /* 0x000f680000000800 */
[----:B------:R0:W5:Y:S02]  /*0c20*/  LDS R21, [R16+0x1c] ;  /* 0x00001c0010157984 */ /* 0x0001640000000800 */
[----:B0-----:R-:W-:-:S02]  /*0c30*/  VIADD R16, R20, 0x4 ;  /* 0x0000000414107836 */ /* 0x001fc40000000000 */
[----:B------:R0:W-:Y:S04]  /*0c40*/  STG.E desc[UR8][R12.64], R17 ;  /* 0x000000110c007986 */ /* 0x0001e8000c101908 */
[----:B-1----:R1:W-:Y:S04]  /*0c50*/  STG.E desc[UR8][R18.64], R22 ;  /* 0x0000001612007986 */ /* 0x0023e8000c101908 */
[----:B--2---:R-:W-:Y:S01]  /*0c60*/  STG.E desc[UR8][R24.64], R26 ;  /* 0x0000001a18007986 */ /* 0x004fe2000c101908 */
[----:B0-----:R-:W-:-:S03]  /*0c70*/  VIADD R17, R20, 0x6 ;  /* 0x0000000614117836 */ /* 0x001fc60000000000 */
[----:B---3--:R0:W-:Y:S01]  /*0c80*/  STG.E desc[UR8][R14.64], R8 ;  /* 0x000000080e007986 */ /* 0x0081e2000c101908 */
[----:B------:R-:W-:Y:S01]  /*0c90*/  IMAD.WIDE.U32 R12, R16, 0x4, R10 ;  /* 0x00000004100c7825 */ /* 0x000fe200078e000a */
[----:B-1----:R-:W-:-:S03]  /*0ca0*/  IADD3 R19, PT, PT, R20, 0x7, RZ ;  /* 0x0000000714137810 */ /* 0x002fc60007ffe0ff */
[--C-:B------:R-:W-:Y:S01]  /*0cb0*/  IMAD.WIDE.U32 R16, R17, 0x4, R10.reuse ;  /* 0x0000000411107825 */ /* 0x100fe200078e000a */
[----:B----4-:R2:W-:Y:S03]  /*0cc0*/  STG.E desc[UR8][R12.64], R23 ;  /* 0x000000170c007986 */ /* 0x0105e6000c101908 */
[----:B------:R-:W-:-:S04]  /*0cd0*/  IMAD.WIDE.U32 R18, R19, 0x4, R10 ;  /* 0x0000000413127825 */ /* 0x000fc800078e000a */
[----:B0-----:R-:W-:-:S04]  /*0ce0*/  IMAD.WIDE.U32 R14, R28, 0x4, R10 ;  /* 0x000000041c0e7825 */ /* 0x001fc800078e000a */
[----:B------:R-:W-:Y:S01]  /*0cf0*/  IMAD.MOV.U32 R25, RZ, RZ, R9 ;  /* 0x000000ffff197224 */ /* 0x000fe200078e0009 */
[----:B-----5:R2:W-:Y:S01]  /*0d00*/  STG.E desc[UR8][R14.64], R29 ;  /* 0x0000001d0e007986 */ /* 0x0205e2000c101908 */
[----:B------:R-:W-:-:S03]  /*0d10*/  VIADD R20, R20, 0x8 ;  /* 0x0000000814147836 */ /* 0x000fc60000000000 */
[----:B------:R2:W-:Y:S04]  /*0d20*/  STG.E desc[UR8][R16.64], R27 ;  /* 0x0000001b10007986 */ /* 0x0005e8000c101908 */
[----:B------:R2:W-:Y:S02]  /*0d30*/  STG.E desc[UR8][R18.64], R21 ;  /* 0x0000001512007986 */ /* 0x0005e4000c101908 */
.L_x_7:
[----:B------:R-:W-:-:S13]  /*0d40*/  ISETP.EQ.AND P1, PT, R20, R9, PT ;  /* 0x000000091400720c */ /* 0x000fda0003f22270 */
[----:B------:R-:W-:Y:S05]  /*0d50*/  @!P0 BRA P1, `(.L_x_2) ;  /* 0x0000000000548947 */ /* 0x000fea0000800000 */
.L_x_4:
[----:B------:R-:W-:Y:S01]  /*0d60*/  LEA R8, R6, R5, 0x2 ;  /* 0x0000000506087211 */ /* 0x000fe200078e10ff */
[C---:B012-4-:R-:W-:Y:S01]  /*0d70*/  VIADD R15, R20.reuse, 0x1 ;  /* 0x00000001140f7836 */ /* 0x057fe20000000000 */
[C---:B------:R-:W-:Y:S01]  /*0d80*/  IADD3 R17, PT, PT, R20.reuse, 0x2, RZ ;  /* 0x0000000214117810 */ /* 0x040fe20007ffe0ff */
[C-C-:B------:R-:W-:Y:S01]  /*0d90*/  IMAD.WIDE.U32 R12, R20.reuse, 0x4, R10.reuse ;  /* 0x00000004140c7825 */ /* 0x140fe200078e000a */
[----:B------:R-:W-:Y:S01]  /*0da0*/  IADD3 R19, PT, PT, R20, 0x3, RZ ;  /* 0x0000000314137810 */ /* 0x000fe20007ffe0ff */
[----:B------:R-:W0:Y:S01]  /*0db0*/  LDS R21, [R8] ;  /* 0x0000000008157984 */ /* 0x000e220000000800 */
[----:B------:R-:W-:Y:S01]  /*0dc0*/  IADD3 R6, PT, PT, R6, 0x4, RZ ;  /* 0x0000000406067810 */ /* 0x000fe20007ffe0ff */
[----:B------:R-:W-:Y:S02]  /*0dd0*/  VIADD R20, R20, 0x4 ;  /* 0x0000000414147836 */ /* 0x000fe40000000000 */
[----:B------:R-:W1:Y:S01]  /*0de0*/  LDS R23, [R8+0x4] ;  /* 0x0000040008177984 */ /* 0x000e620000000800 */
[----:B------:R-:W-:-:S02]  /*0df0*/  IMAD.WIDE.U32 R14, R15, 0x4, R10 ;  /* 0x000000040f0e7825 */ /* 0x000fc400078e000a */
[----:B------:R-:W-:Y:S01]  /*0e00*/  ISETP.NE.AND P0, PT, R20, R9, PT ;  /* 0x000000091400720c */ /* 0x000fe20003f05270 */
[----:B------:R-:W2:Y:S01]  /*0e10*/  LDS R25, [R8+0x8] ;  /* 0x0000080008197984 */ /* 0x000ea20000000800 */
[----:B------:R-:W-:-:S03]  /*0e20*/  IMAD.WIDE.U32 R16, R17, 0x4, R10 ;  /* 0x0000000411107825 */ /* 0x000fc600078e000a */
[----:B------:R-:W3:Y:S01]  /*0e30*/  LDS R27, [R8+0xc] ;  /* 0x00000c00081b7984 */ /* 0x000ee20000000800 */
[----:B------:R-:W-:-:S03]  /*0e40*/  IMAD.WIDE.U32 R18, R19, 0x4, R10 ;  /* 0x0000000413127825 */ /* 0x000fc600078e000a */
[----:B0-----:R4:W-:Y:S04]  /*0e50*/  STG.E desc[UR8][R12.64], R21 ;  /* 0x000000150c007986 */ /* 0x0019e8000c101908 */
[----:B-1----:R4:W-:Y:S04]  /*0e60*/  STG.E desc[UR8][R14.64], R23 ;  /* 0x000000170e007986 */ /* 0x0029e8000c101908 */
[----:B--2---:R4:W-:Y:S04]  /*0e70*/  STG.E desc[UR8][R16.64], R25 ;  /* 0x0000001910007986 */ /* 0x0049e8000c101908 */
[----:B---3--:R4:W-:Y:S01]  /*0e80*/  STG.E desc[UR8][R18.64], R27 ;  /* 0x0000001b12007986 */ /* 0x0089e2000c101908 */
[----:B------:R-:W-:Y:S05]  /*0e90*/  @P0 BRA `(.L_x_4) ;  /* 0xfffffffc00b00947 */ /* 0x000fea000383ffff */
[----:B----4-:R-:W-:-:S07]  /*0ea0*/  MOV R25, R9 ;  /* 0x0000000900197202 */ /* 0x010fce0000000f00 */
.L_x_2:
[----:B------:R-:W-:-:S13]  /*0eb0*/  ISETP.GE.AND P0, PT, R4, R3, PT ;  /* 0x000000030400720c */ /* 0x000fda0003f06270 */
[----:B------:R-:W-:Y:S05]  /*0ec0*/  @P0 BRA `(.L_x_8) ;  /* 0x0000000000b40947 */ /* 0x000fea0003800000 */
[----:B------:R-:W-:Y:S01]  /*0ed0*/  IMAD.IADD R5, R3, 0x1, -R4 ;  /* 0x0000000103057824 */ /* 0x000fe200078e0a04 */
[----:B------:R-:W-:-:S04]  /*0ee0*/  PLOP3.LUT P0, PT, PT, PT, PT, 0x80, 0x8 ;  /* 0x000000000008781c */ /* 0x000fc80003f0f070 */
[----:B------:R-:W-:-:S13]  /*0ef0*/  ISETP.GT.AND P1, PT, R5, 0x3, PT ;  /* 0x000000030500780c */ /* 0x000fda0003f24270 */
[----:B------:R-:W-:Y:S05]  /*0f00*/  @!P1 BRA `(.L_x_9) ;  /* 0x0000000000589947 */ /* 0x000fea0003800000 */
[----:B------:R-:W-:Y:S02]  /*0f10*/  PLOP3.LUT P0, PT, PT, PT, PT, 0x8, 0x80 ;  /* 0x000000000080781c */ /* 0x000fe40003f0e170 */
[----:B--2---:R-:W-:-:S11]  /*0f20*/  IADD3 R27, PT, PT, R3, -0x3, RZ ;  /* 0xfffffffd031b7810 */ /* 0x004fd60007ffe0ff */
.L_x_10:
[C---:B------:R-:W-:Y:S01]  /*0f30*/  LEA R6, R4.reuse, R7, 0x2 ;  /* 0x0000000704067211 */ /* 0x040fe200078e10ff */
[----:B------:R-:W-:Y:S01]  /*0f40*/  VIADD R4, R4, 0x4 ;  /* 0x0000000404047836 */ /* 0x000fe20000000000 */
[C---:B01--4-:R-:W-:Y:S01]  /*0f50*/  IADD3 R15, PT, PT, R25.reuse, 0x2, RZ ;  /* 0x00000002190f7810 */ /* 0x053fe20007ffe0ff */
[C---:B------:R-:W-:Y:S01]  /*0f60*/  VIADD R13, R25.reuse, 0x1 ;  /* 0x00000001190d7836 */ /* 0x040fe20000000000 */
[C---:B------:R-:W-:Y:S01]  /*0f70*/  IADD3 R17, PT, PT, R25.reuse, 0x3, RZ ;  /* 0x0000000319117810 */ /* 0x040fe20007ffe0ff */
[----:B------:R-:W0:Y:S01]  /*0f80*/  LDS R5, [R6] ;  /* 0x0000000006057984 */ /* 0x000e220000000800 */
[----:B------:R-:W-:Y:S01]  /*0f90*/  ISETP.GE.AND P1, PT, R4, R27, PT ;  /* 0x0000001b0400720c */ /* 0x000fe20003f26270 */
[C-C-:B------:R-:W-:Y:S01]  /*0fa0*/  IMAD.WIDE.U32 R8, R25.reuse, 0x4, R10.reuse ;  /* 0x0000000419087825 */ /* 0x140fe200078e000a */
[----:B------:R-:W-:Y:S01]  /*0fb0*/  IADD3 R25, PT, PT, R25, 0x4, RZ ;  /* 0x0000000419197810 */ /* 0x000fe20007ffe0ff */
[----:B------:R-:W1:Y:S02]  /*0fc0*/  LDS R19, [R6+0x4] ;  /* 0x0000040006137984 */ /* 0x000e640000000800 */
[----:B------:R-:W-:-:S02]  /*0fd0*/  IMAD.WIDE.U32 R12, R13, 0x4, R10 ;  /* 0x000000040d0c7825 */ /* 0x000fc400078e000a */
[----:B------:R-:W2:Y:S02]  /*0fe0*/  LDS R21, [R6+0x8] ;  /* 0x0000080006157984 */ /* 0x000ea40000000800 */
[--C-:B------:R-:W-:Y:S02]  /*0ff0*/  IMAD.WIDE.U32 R14, R15, 0x4, R10.reuse ;  /* 0x000000040f0e7825 */ /* 0x100fe400078e000a */
[----:B------:R-:W3:Y:S02]  /*1000*/  LDS R23, [R6+0xc] ;  /* 0x00000c0006177984 */ /* 0x000ee40000000800 */
[----:B------:R-:W-:Y:S02]  /*1010*/  IMAD.WIDE.U32 R16, R17, 0x4, R10 ;  /* 0x0000000411107825 */ /* 0x000fe400078e000a */
[----:B0-----:R4:W-:Y:S04]  /*1020*/  STG.E desc[UR8][R8.64], R5 ;  /* 0x0000000508007986 */ /* 0x0019e8000c101908 */
[----:B-1----:R4:W-:Y:S04]  /*1030*/  STG.E desc[UR8][R12.64], R19 ;  /* 0x000000130c007986 */ /* 0x0029e8000c101908 */
[----:B--2---:R4:W-:Y:S04]  /*1040*/  STG.E desc[UR8][R14.64], R21 ;  /* 0x000000150e007986 */ /* 0x0049e8000c101908 */
[----:B---3--:R4:W-:Y:S01]  /*1050*/  STG.E desc[UR8][R16.64], R23 ;  /* 0x0000001710007986 */ /* 0x0089e2000c101908 */
[----:B------:R-:W-:Y:S05]  /*1060*/  @!P1 BRA `(.L_x_10) ;  /* 0xfffffffc00b09947 */ /* 0x000fea000383ffff */
.L_x_9:
[----:B----4-:R-:W-:-:S04]  /*1070*/  IADD3 R5, PT, PT, R3, -R4, RZ ;  /* 0x8000000403057210 */ /* 0x010fc80007ffe0ff */
[----:B------:R-:W-:-:S13]  /*1080*/  ISETP.GT.AND P1, PT, R5, 0x1, PT ;  /* 0x000000010500780c */ /* 0x000fda0003f24270 */
[----:B------:R-:W-:Y:S05]  /*1090*/  @!P1 BRA `(.L_x_11) ;  /* 0x00000000002c9947 */ /* 0x000fea0003800000 */
[C---:B------:R-:W-:Y:S01]  /*10a0*/  IMAD R5, R4.reuse, 0x4, R7 ;  /* 0x0000000404057824 */ /* 0x040fe200078e0207 */
[C---:B------:R-:W-:Y:S01]  /*10b0*/  IADD3 R9, PT, PT, R25.reuse, 0x1, RZ ;  /* 0x0000000119097810 */ /* 0x040fe20007ffe0ff */
[--C-:B0-2---:R-:W-:Y:S01]  /*10c0*/  IMAD.WIDE.U32 R12, R25, 0x4, R10.reuse ;  /* 0x00000004190c7825 */ /* 0x105fe200078e000a */
[----:B------:R-:W-:Y:S02]  /*10d0*/  PLOP3.LUT P0, PT, PT, PT, PT, 0x8, 0x80 ;  /* 0x000000000080781c */ /* 0x000fe40003f0e170 */
[----:B-1----:R-:W0:Y:S01]  /*10e0*/  LDS R15, [R5] ;  /* 0x00000000050f7984 */ /* 0x002e220000000800 */
[----:B------:R-:W-:Y:S01]  /*10f0*/  IMAD.WIDE.U32 R8, R9, 0x4, R10 ;  /* 0x0000000409087825 */ /* 0x000fe200078e000a */
[----:B------:R-:W-:Y:S02]  /*1100*/  IADD3 R4, PT, PT, R4, 0x2, RZ ;  /* 0x0000000204047810 */ /* 0x000fe40007ffe0ff */
[----:B------:R-:W1:Y:S01]  /*1110*/  LDS R17, [R5+0x4] ;  /* 0x0000040005117984 */ /* 0x000e620000000800 */
[----:B------:R-:W-:-:S03]  /*1120*/  VIADD R25, R25, 0x2 ;  /* 0x0000000219197836 */ /* 0x000fc60000000000 */
[----:B0-----:R3:W-:Y:S04]  /*1130*/  STG.E desc[UR8][R12.64], R15 ;  /* 0x0000000f0c007986 */ /* 0x0017e8000c101908 */
[----:B-1----:R3:W-:Y:S02]  /*1140*/  STG.E desc[UR8][R8.64], R17 ;  /* 0x0000001108007986 */ /* 0x0027e4000c101908 */
.L_x_11:
[----:B------:R-:W-:-:S13]  /*1150*/  ISETP.LT.OR P0, PT, R4, R3, P0 ;  /* 0x000000030400720c */ /* 0x000fda0000701670 */
[----:B------:R-:W-:Y:S01]  /*1160*/  @P0 LEA R4, R4, R7, 0x2 ;  /* 0x0000000704040211 */ /* 0x000fe200078e10ff */
[----:B------:R-:W-:-:S04]  /*1170*/  @P0 IMAD.WIDE.U32 R10, R25, 0x4, R10 ;  /* 0x00000004190a0825 */ /* 0x000fc800078e000a */
[----:B------:R-:W4:Y:S04]  /*1180*/  @P0 LDS R3, [R4] ;  /* 0x0000000004030984 */ /* 0x000f280000000800 */
[----:B----4-:R4:W-:Y:S02]  /*1190*/  @P0 STG.E desc[UR8][R10.64], R3 ;  /* 0x000000030a000986 */ /* 0x0109e4000c101908 */
.L_x_8:
[----:B------:R-:W-:Y:S01]  /*11a0*/  BAR.SYNC.DEFER_BLOCKING 0x0 ;  /* 0x0000000000007b1d */ /* 0x000fe20000010000 */
[----:B------:R-:W-:Y:S02]  /*11b0*/  ISETP.GE.AND P0, PT, R2, UR5, PT ;  /* 0x0000000502007c0c */ /* 0x000fe4000bf06270 */
[----:B---3--:R-:W-:-:S11]  /*11c0*/  MOV R8, R2 ;  /* 0x0000000200087202 */ /* 0x008fd60000000f00 */
[----:B------:R-:W-:Y:S05]  /*11d0*/  @!P0 BRA `(.L_x_12) ;  /* 0xffffffec00b48947 */ /* 0x000fea000383ffff */
[----:B------:R-:W-:Y:S05]  /*11e0*/  EXIT ;  /* 0x000000000000794d */ /* 0x000fea0003800000 */
.L_x_13:
[----:B------:R-:W-:-:S00]  /*11f0*/  BRA `(.L_x_13) ;  /* 0xfffffffc00fc7947 */ /* 0x000fc0000383ffff */
[----:B------:R-:W-:-:S00]  /*1200*/  NOP ;  /* 0x0000000000007918 */ /* 0x000fc00000000000 */
[----:B------:R-:W-:-:S00]  /*1210*/  NOP ;  /* 0x0000000000007918 */ /* 0x000fc00000000000 */
[----:B------:R-:W-:-:S00]  /*1220*/  NOP ;  /* 0x0000000000007918 */ /* 0x000fc00000000000 */
[----:B------:R-:W-:-:S00]  /*1230*/  NOP ;  /* 0x0000000000007918 */ /* 0x000fc00000000000 */
[----:B------:R-:W-:-:S00]  /*1240*/  NOP ;  /* 0x0000000000007918 */ /* 0x000fc00000000000 */
[----:B------:R-:W-:-:S00]  /*1250*/  NOP ;  /* 0x0000000000007918 */ /* 0x000fc00000000000 */
[----:B------:R-:W-:-:S00]  /*1260*/  NOP ;  /* 0x0000000000007918 */ /* 0x000fc00000000000 */
[----:B------:R-:W-:-:S00]  /*1270*/  NOP ;  /* 0x0000000000007918 */ /* 0x000fc00000000000 */
.L_x_84:


//--------------------- .text._Z20mergeSortWithThreadsPii --------------------------
	.section	.text._Z20mergeSortWithThreadsPii,"ax",@progbits
	.align	128
        .global         _Z20mergeSortWithThreadsPii
        .type           _Z20mergeSortWithThreadsPii,@function
        .size           _Z20mergeSortWithThreadsPii,(.L_x_85 - _Z20mergeSortWithThreadsPii)
        .other          _Z20mergeSortWithThreadsPii,@"STO_CUDA_ENTRY STV_DEFAULT"
_Z20mergeSortWithThreadsPii:
.text._Z20mergeSortWithThreadsPii:
[----:B------:R-:W0:Y:S08]  /*0000*/  LDC R1, c[0x0][0x37c] ;  /* 0x0000df00ff017b82 */ /* 0x000e300000000800 */
[----:B------:R-:W1:Y:S08]  /*0010*/  LDC R30, c[0x0][0x360] ;  /* 0x0000d800ff1e7b82 */ /* 0x000e700000000800 */
[----:B------:R-:W2:Y:S01]  /*0020*/  LDC R5, c[0x0][0x388] ;  /* 0x0000e200ff057b82 */ /* 0x000ea20000000800 */
[----:B-1----:R-:W1:Y:S01]  /*0030*/  I2F.U32.RP R0, R30 ;  /* 0x0000001e00007306 */ /* 0x002e620000209000 */
[----:B--2---:R-:W-:-:S07]  /*0040*/  ISETP.GE.AND P0, PT, R5, 0x2, PT ;  /* 0x000000020500780c */ /* 0x004fce0003f06270 */
[----:B-1----:R-:W1:Y:S02]  /*0050*/  MUFU.RCP R0, R0 ;  /* 0x0000000000007308 */ /* 0x002e640000001000 */
[----:B-1----:R-:W-:-:S06]  /*0060*/  VIADD R2, R0, 0xffffffe ;  /* 0x0ffffffe00027836 */ /* 0x002fcc0000000000 */
[----:B------:R1:W2:Y:S02]  /*0070*/  F2I.FTZ.U32.TRUNC.NTZ R3, R2 ;  /* 0x0000000200037305 */ /* 0x0002a4000021f000 */
[----:B-1----:R-:W-:Y:S02]  /*0080*/  IMAD.MOV.U32 R2, RZ, RZ, RZ ;  /* 0x000000ffff027224 */ /* 0x002fe400078e00ff */
[----:B--2---:R-:W-:-:S04]  /*0090*/  IMAD.MOV R7, RZ, RZ, -R3 ;  /* 0x000000ffff077224 */ /* 0x004fc800078e0a03 */
[----:B------:R-:W-:-:S04]  /*00a0*/  IMAD R7, R7, R30, RZ ;  /* 0x0000001e07077224 */ /* 0x000fc800078e02ff */
[----:B------:R-:W-:Y:S01]  /*00b0*/  IMAD.HI.U32 R4, R3, R7, R2 ;  /* 0x0000000703047227 */ /* 0x000fe200078e0002 */
[----:B------:R-:W-:-:S05]  /*00c0*/  IADD3 R3, PT, PT, R30, -0x1, R5 ;  /* 0xffffffff1e037810 */ /* 0x000fca0007ffe005 */
[----:B------:R-:W-:-:S04]  /*00d0*/  IMAD.HI.U32 R29, R4, R3, RZ ;  /* 0x00000003041d7227 */ /* 0x000fc800078e00ff */
[----:B------:R-:W-:Y:S01]  /*00e0*/  IMAD.MOV R0, RZ, RZ, -R29 ;  /* 0x000000ffff007224 */ /* 0x000fe200078e0a1d */
[----:B0-----:R-:W-:Y:S06]  /*00f0*/  @!P0 EXIT ;  /* 0x000000000000894d */ /* 0x001fec0003800000 */
[----:B------:R-:W0:Y:S01]  /*0100*/  S2R R28, SR_TID.X ;  /* 0x00000000001c7919 */ /* 0x000e220000002100 */
[C---:B------:R-:W-:Y:S01]  /*0110*/  IMAD R3, R30.reuse, R0, R3 ;  /* 0x000000001e037224 */ /* 0x040fe200078e0203 */
[----:B------:R-:W1:Y:S01]  /*0120*/  LDCU.64 UR38, c[0x0][0x380] ;  /* 0x00007000ff2677ac */ /* 0x000e620008000a00 */
[----:B------:R-:W-:Y:S01]  /*0130*/  ISETP.NE.U32.AND P2, PT, R30, RZ, PT ;  /* 0x000000ff1e00720c */ /* 0x000fe20003f45070 */
[----:B------:R-:W-:Y:S02]  /*0140*/  HFMA2 R27, -RZ, RZ, 0, 5.9604644775390625e-08 ;  /* 0x00000001ff1b7431 */ /* 0x000fe400000001ff */
[----:B------:R-:W-:Y:S01]  /*0150*/  ISETP.GE.U32.AND P0, PT, R3, R30, PT ;  /* 0x0000001e0300720c */ /* 0x000fe20003f06070 */
[----:B------:R-:W2:-:S12]  /*0160*/  LDCU.64 UR36, c[0x0][0x358] ;  /* 0x00006b00ff2477ac */ /* 0x000e980008000a00 */
[-C--:B------:R-:W-:Y:S01]  /*0170*/  @P0 IADD3 R3, PT, PT, R3, -R30.reuse, RZ ;  /* 0x8000001e03030210 */ /* 0x080fe20007ffe0ff */
[----:B------:R-:W-:Y:S01]  /*0180*/  @P0 VIADD R29, R29, 0x1 ;  /* 0x000000011d1d0836 */ /* 0x000fe20000000000 */
[----:B-1----:R-:W-:Y:S02]  /*0190*/  UIADD3 UR38, UP0, UPT, UR38, 0x4, URZ ;  /* 0x0000000426267890 */ /* 0x002fe4000ff1e0ff */
[----:B------:R-:W-:Y:S02]  /*01a0*/  ISETP.GE.U32.AND P1, PT, R3, R30, PT ;  /* 0x0000001e0300720c */ /* 0x000fe40003f26070 */
[----:B------:R-:W-:Y:S01]  /*01b0*/  UIADD3.X UR39, UPT, UPT, URZ, UR39, URZ, UP0, !UPT ;  /* 0x00000027ff277290 */ /* 0x000fe200087fe4ff */
[----:B0-----:R-:W-:-:S10]  /*01c0*/  IMAD.SHL.U32 R25, R28, 0x2, RZ ;  /* 0x000000021c197824 */ /* 0x001fd400078e00ff */
[----:B------:R-:W-:Y:S01]  /*01d0*/  @P1 VIADD R29, R29, 0x1 ;  /* 0x000000011d1d1836 */ /* 0x000fe20000000000 */
[----:B------:R-:W-:Y:S01]  /*01e0*/  @!P2 LOP3.LUT R29, RZ, R30, RZ, 0x33, !PT ;  /* 0x0000001eff1da212 */ /* 0x000fe200078e33ff */
[----:B------:R-:W-:Y:S01]  /*01f0*/  VIADD R26, R25, 0x2 ;  /* 0x00000002191a7836 */ /* 0x000fe20000000000 */
[----:B--2---:R-:W-:-:S07]  /*0200*/  LOP3.LUT R25, RZ, R25, RZ, 0x33, !PT ;  /* 0x00000019ff197212 */ /* 0x004fce00078e33ff */
.L_x_48:
[----:B------:R-:W-:-:S13]  /*0210*/  ISETP.GE.AND P0, PT, R29, 0x1, PT ;  /* 0x000000011d00780c */ /* 0x000fda0003f06270 */
[----:B------:R-:W-:Y:S05]  /*0220*/  @!P0 BRA `(.L_x_14) ;  /* 0x0000001400a48947 */ /* 0x000fea0003800000 */
[-C--:B------:R-:W-:Y:S01]  /*0230*/  IMAD R2, R30, R27.reuse, RZ ;  /* 0x0000001b1e027224 */ /* 0x080fe200078e02ff */
[----:B------:R-:W-:Y:S01]  /*0240*/  BSSY.RECONVERGENT B6, `(.L_x_14) ;  /* 0x0000167000067945 */ /* 0x000fe20003800200 */
[C---:B------:R-:W-:Y:S01]  /*0250*/  VIADD R24, R27.reuse, 0xffffffff ;  /* 0xffffffff1b187836 */ /* 0x040fe20000000000 */
[----:B------:R-:W-:Y:S01]  /*0260*/  LOP3.LUT R19, R27, 0xfffffff0, RZ, 0xc0, !PT ;  /* 0xfffffff01b137812 */ /* 0x000fe200078ec0ff */
[-C--:B------:R-:W-:Y:S01]  /*0270*/  IMAD R23, R26, R27.reuse, RZ ;  /* 0x0000001b1a177224 */ /* 0x080fe200078e02ff */
[----:B------:R-:W-:Y:S01]  /*0280*/  SHF.L.U32 R2, R2, 0x1, RZ ;  /* 0x0000000102027819 */ /* 0x000fe200000006ff */
[----:B------:R-:W-:Y:S02]  /*0290*/  IMAD R22, R25, R27, RZ ;  /* 0x0000001b19167224 */ /* 0x000fe400078e02ff */
[----:B------:R-:W-:-:S07]  /*02a0*/  IMAD.MOV.U32 R18, RZ, RZ, RZ ;  /* 0x000000ffff127224 */ /* 0x000fce00078e00ff */
.L_x_47:
[----:B------:R-:W0:Y:S01]  /*02b0*/  LDC R8, c[0x0][0x388] ;  /* 0x0000e200ff087b82 */ /* 0x000e220000000800 */
[-C--:B------:R-:W-:Y:S02]  /*02c0*/  IMAD R0, R30, R18.reuse, R28 ;  /* 0x000000121e007224 */ /* 0x080fe400078e021c */
[----:B------:R-:W-:Y:S02]  /*02d0*/  IMAD.MOV R3, RZ, RZ, -R2 ;  /* 0x000000ffff037224 */ /* 0x000fe400078e0a02 */
[----:B------:R-:W-:Y:S02]  /*02e0*/  IMAD R0, R0, R27, RZ ;  /* 0x0000001b00007224 */ /* 0x000fe400078e02ff */
[----:B------:R-:W-:Y:S02]  /*02f0*/  IMAD R3, R18, R3, R22 ;  /* 0x0000000312037224 */ /* 0x000fe400078e0216 */
[----:B------:R-:W-:Y:S02]  /*0300*/  IMAD.SHL.U32 R34, R0, 0x2, RZ ;  /* 0x0000000200227824 */ /* 0x000fe400078e00ff */
[----:B------:R-:W-:-:S02]  /*0310*/  IMAD R0, R2, R18, R23 ;  /* 0x0000001202007224 */ /* 0x000fc400078e0217 */
[----:B------:R-:W-:-:S05]  /*0320*/  IMAD.IADD R33, R34, 0x1, R27 ;  /* 0x0000000122217824 */ /* 0x000fca00078e021b */
[-C--:B0-----:R-:W-:Y:S02]  /*0330*/  ISETP.GT.AND P0, PT, R33, R8.reuse, PT ;  /* 0x000000082100720c */ /* 0x081fe40003f04270 */
[----:B------:R-:W-:-:S04]  /*0340*/  VIMNMX R0, PT, PT, R0, R8, PT ;  /* 0x0000000800007248 */ /* 0x000fc80003fe0100 */
[----:B------:R-:W-:-:S07]  /*0350*/  IADD3 R32, PT, PT, R0, R3, RZ ;  /* 0x0000000300207210 */ /* 0x000fce0007ffe0ff */
[----:B------:R-:W-:Y:S05]  /*0360*/  @P0 BRA `(.L_x_15) ;  /* 0x0000001400500947 */ /* 0x000fea0003800000 */
[----:B------:R-:W-:Y:S01]  /*0370*/  MOV R16, 0x0 ;  /* 0x0000000000107802 */ /* 0x000fe20000000f00 */
[----:B------:R-:W-:Y:S01]  /*0380*/  IMAD.WIDE R4, R27, 0x4, RZ ;  /* 0x000000041b047825 */ /* 0x000fe200078e02ff */
[----:B------:R-:W-:Y:S02]  /*0390*/  VIADDMNMX R0, R33, R27, R8, PT ;  /* 0x0000001b21007246 */ /* 0x000fe40003800108 */
[----:B------:R0:W1:Y:S01]  /*03a0*/  LDC.64 R6, c[0x4][R16] ;  /* 0x0100000010067b82 */ /* 0x0000620000000a00 */
[----:B------:R-:W-:Y:S02]  /*03b0*/  ISETP.GE.AND P0, PT, R24, RZ, PT ;  /* 0x000000ff1800720c */ /* 0x000fe40003f06270 */
[----:B------:R-:W-:Y:S02]  /*03c0*/  IMAD.IADD R31, R0, 0x1, -R33 ;  /* 0x00000001001f7824 */ /* 0x000fe400078e0a21 */
[----:B------:R-:W-:-:S09]  /*03d0*/  P2R R3, PR, RZ, 0x1 ;  /* 0x00000001ff037803 */ /* 0x000fd20000000000 */
[----:B------:R-:W-:-:S07]  /*03e0*/  LEPC R20, `(.L_x_16) ;  /* 0x000000001014794e */ /* 0x000fce0000000000 */
[----:B01----:R-:W-:Y:S05]  /*03f0*/  CALL.ABS.NOINC R6 ;  /* 0x0000000006007343 */ /* 0x003fea0003c00000 */
.L_x_16:
[----:B------:R0:W1:Y:S01]  /*0400*/  LDC.64 R6, c[0x4][R16] ;  /* 0x0100000010067b82 */ /* 0x0000620000000a00 */
[----:B------:R-:W-:-:S04]  /*0410*/  IMAD.WIDE R8, R31, 0x4, RZ ;  /* 0x000000041f087825 */ /* 0x000fc800078e02ff */
[----:B------:R-:W-:Y:S01]  /*0420*/  IMAD.MOV.U32 R36, RZ, RZ, R4 ;  /* 0x000000ffff247224 */ /* 0x000fe200078e0004 */
[----:B------:R-:W-:Y:S01]  /*0430*/  MOV R4, R8 ;  /* 0x0000000800047202 */ /* 0x000fe20000000f00 */
[----:B------:R-:W-:Y:S02]  /*0440*/  IMAD.MOV.U32 R37, RZ, RZ, R5 ;  /* 0x000000ffff257224 */ /* 0x000fe400078e0005 */
[----:B0-----:R-:W-:-:S07]  /*0450*/  IMAD.MOV.U32 R5, RZ, RZ, R9 ;  /* 0x000000ffff057224 */ /* 0x001fce00078e0009 */
[----:B------:R-:W-:-:S07]  /*0460*/  LEPC R20, `(.L_x_17) ;  /* 0x000000001014794e */ /* 0x000fce0000000000 */
[----:B-1----:R-:W-:Y:S05]  /*0470*/  CALL.ABS.NOINC R6 ;  /* 0x0000000006007343 */ /* 0x002fea0003c00000 */
.L_x_17:
[----:B------:R-:W-:Y:S01]  /*0480*/  ISETP.GE.AND P6, PT, R24, RZ, PT ;  /* 0x000000ff1800720c */ /* 0x000fe20003fc6270 */
[----:B------:R-:W-:Y:S01]  /*0490*/  BSSY.RECONVERGENT B0, `(.L_x_18) ;  /* 0x0000090000007945 */ /* 0x000fe20003800200 */
[----:B------:R-:W-:Y:S02]  /*04a0*/  IMAD.MOV.U32 R16, RZ, RZ, R4 ;  /* 0x000000ffff107224 */ /* 0x000fe400078e0004 */
[----:B------:R-:W-:-:S09]  /*04b0*/  IMAD.MOV.U32 R17, RZ, RZ, R5 ;  /* 0x000000ffff117224 */ /* 0x000fd200078e0005 */
[----:B------:R-:W-:Y:S05]  /*04c0*/  @!P6 BRA `(.L_x_19) ;  /* 0x000000080030e947 */ /* 0x000fea0003800000 */
[----:B------:R-:W-:Y:S01]  /*04d0*/  ISETP.GE.U32.AND P0, PT, R27, 0x10, PT ;  /* 0x000000101b00780c */ /* 0x000fe20003f06070 */
[----:B------:R-:W-:Y:S01]  /*04e0*/  BSSY.RECONVERGENT B1, `(.L_x_20) ;  /* 0x0000038000017945 */ /* 0x000fe20003800200 */
[----:B------:R-:W-:-:S11]  /*04f0*/  HFMA2 R0, -RZ, RZ, 0, 0 ;  /* 0x00000000ff007431 */ /* 0x000fd600000001ff */
[----:B------:R-:W-:Y:S05]  /*0500*/  @!P0 BRA `(.L_x_21) ;  /* 0x0000000000d48947 */ /* 0x000fea0003800000 */
[----:B------:R-:W0:Y:S01]  /*0510*/  LDC.64 R4, c[0x0][0x380] ;  /* 0x0000e000ff047b82 */ /* 0x000e220000000a00 */
[----:B------:R-:W-:Y:S01]  /*0520*/  IADD3 R8, P1, PT, R36, 0x20, RZ ;  /* 0x0000002024087810 */ /* 0x000fe20007f3e0ff */
[----:B------:R-:W-:Y:S01]  /*0530*/  BSSY.RECONVERGENT B2, `(.L_x_22) ;  /* 0x0000031000027945 */ /* 0x000fe20003800200 */
[----:B------:R-:W-:-:S03]  /*0540*/  IMAD.MOV R0, RZ, RZ, -R19 ;  /* 0x000000ffff007224 */ /* 0x000fc600078e0a13 */
[----:B------:R-:W-:Y:S02]  /*0550*/  IMAD.X R15, RZ, RZ, R37, P1 ;  /* 0x000000ffff0f7224 */ /* 0x000fe400008e0625 */
[----:B0-----:R-:W-:-:S03]  /*0560*/  IMAD.WIDE.U32 R4, R34, 0x4, R4 ;  /* 0x0000000422047825 */ /* 0x001fc600078e0004 */
[----:B------:R-:W-:-:S05]  /*0570*/  IADD3 R10, P0, PT, R4, 0x20, RZ ;  /* 0x00000020040a7810 */ /* 0x000fca0007f1e0ff */
[----:B------:R-:W-:-:S08]  /*0580*/  IMAD.X R21, RZ, RZ, R5, P0 ;  /* 0x000000ffff157224 */ /* 0x000fd000000e0605 */
.L_x_23:
[----:B------:R-:W-:Y:S01]  /*0590*/  MOV R6, R10 ;  /* 0x0000000a00067202 */ /* 0x000fe20000000f00 */
[----:B------:R-:W-:-:S05]  /*05a0*/  IMAD.MOV.U32 R7, RZ, RZ, R21 ;  /* 0x000000ffff077224 */ /* 0x000fca00078e0015 */
[----:B0-----:R-:W2:Y:S01]  /*05b0*/  LDG.E R3, desc[UR36][R6.64+-0x20] ;  /* 0xffffe02406037981 */ /* 0x001ea2000c1e1900 */
[----:B------:R-:W-:Y:S02]  /*05c0*/  IMAD.MOV.U32 R4, RZ, RZ, R8 ;  /* 0x000000ffff047224 */ /* 0x000fe400078e0008 */
[----:B------:R-:W-:-:S05]  /*05d0*/  IMAD.MOV.U32 R5, RZ, RZ, R15 ;  /* 0x000000ffff057224 */ /* 0x000fca00078e000f */
[----:B--2---:R0:W-:Y:S04]  /*05e0*/  ST.E desc[UR36][R4.64+-0x20], R3 ;  /* 0xffffe00304007985 */ /* 0x0041e8000c101924 */
[----:B------:R-:W2:Y:S04]  /*05f0*/  LDG.E R9, desc[UR36][R6.64+-0x1c] ;  /* 0xffffe42406097981 */ /* 0x000ea8000c1e1900 */
[----:B--2---:R1:W-:Y:S04]  /*0600*/  ST.E desc[UR36][R4.64+-0x1c], R9 ;  /* 0xffffe40904007985 */ /* 0x0043e8000c101924 */
[----:B------:R-:W2:Y:S04]  /*0610*/  LDG.E R11, desc[UR36][R6.64+-0x18] ;  /* 0xffffe824060b7981 */ /* 0x000ea8000c1e1900 */
[----:B--2---:R2:W-:Y:S04]  /*0620*/  ST.E desc[UR36][R4.64+-0x18], R11 ;  /* 0xffffe80b04007985 */ /* 0x0045e8000c101924 */
[----:B------:R-:W3:Y:S04]  /*0630*/  LDG.E R13, desc[UR36][R6.64+-0x14] ;  /* 0xffffec24060d7981 */ /* 0x000ee8000c1e1900 */
[----:B---3--:R3:W-:Y:S04]  /*0640*/  ST.E desc[UR36][R4.64+-0x14], R13 ;  /* 0xffffec0d04007985 */ /* 0x0087e8000c101924 */
[----:B------:R-:W4:Y:S04]  /*0650*/  LDG.E R15, desc[UR36][R6.64+-0x10] ;  /* 0xfffff024060f7981 */ /* 0x000f28000c1e1900 */
[----:B----4-:R4:W-:Y:S04]  /*0660*/  ST.E desc[UR36][R4.64+-0x10], R15 ;  /* 0xfffff00f04007985 */ /* 0x0109e8000c101924 */
[----:B------:R-:W5:Y:S04]  /*0670*/  LDG.E R21, desc[UR36][R6.64+-0xc] ;  /* 0xfffff42406157981 */ /* 0x000f68000c1e1900 */
[----:B-----5:R5:W-:Y:S04]  /*0680*/  ST.E desc[UR36][R4.64+-0xc], R21 ;  /* 0xfffff41504007985 */ /* 0x020be8000c101924 */
[----:B0-----:R-:W2:Y:S04]  /*0690*/  LDG.E R3, desc[UR36][R6.64+-0x8] ;  /* 0xfffff82406037981 */ /* 0x001ea8000c1e1900 */
[----:B--2---:R0:W-:Y:S04]  /*06a0*/  ST.E desc[UR36][R4.64+-0x8], R3 ;  /* 0xfffff80304007985 */ /* 0x0041e8000c101924 */
[----:B-1----:R-:W2:Y:S04]  /*06b0*/  LDG.E R9, desc[UR36][R6.64+-0x4] ;  /* 0xfffffc2406097981 */ /* 0x002ea8000c1e1900 */
[----:B--2---:R1:W-:Y:S04]  /*06c0*/  ST.E desc[UR36][R4.64+-0x4], R9 ;  /* 0xfffffc0904007985 */ /* 0x0043e8000c101924 */
[----:B------:R-:W2:Y:S04]  /*06d0*/  LDG.E R11, desc[UR36][R6.64] ;  /* 0x00000024060b7981 */ /* 0x000ea8000c1e1900 */
[----:B--2---:R2:W-:Y:S04]  /*06e0*/  ST.E desc[UR36][R4.64], R11 ;  /* 0x0000000b04007985 */ /* 0x0045e8000c101924 */
[----:B---3--:R-:W3:Y:S04]  /*06f0*/  LDG.E R13, desc[UR36][R6.64+0x4] ;  /* 0x00000424060d7981 */ /* 0x008ee8000c1e1900 */
[----:B---3--:R3:W-:Y:S04]  /*0700*/  ST.E desc[UR36][R4.64+0x4], R13 ;  /* 0x0000040d04007985 */ /* 0x0087e8000c101924 */
[----:B----4-:R-:W4:Y:S04]  /*0710*/  LDG.E R15, desc[UR36][R6.64+0x8] ;  /* 0x00000824060f7981 */ /* 0x010f28000c1e1900 */
[----:B----4-:R-:W-:Y:S04]  /*0720*/  ST.E desc[UR36][R4.64+0x8], R15 ;  /* 0x0000080f04007985 */ /* 0x010fe8000c101924 */
[----:B-----5:R-:W4:Y:S04]  /*0730*/  LDG.E R21, desc[UR36][R6.64+0xc] ;  /* 0x00000c2406157981 */ /* 0x020f28000c1e1900 */
[----:B----4-:R4:W-:Y:S04]  /*0740*/  ST.E desc[UR36][R4.64+0xc], R21 ;  /* 0x00000c1504007985 */ /* 0x0109e8000c101924 */
[----:B0-----:R-:W5:Y:S04]  /*0750*/  LDG.E R3, desc[UR36][R6.64+0x10] ;  /* 0x0000102406037981 */ /* 0x001f68000c1e1900 */
[----:B-----5:R0:W-:Y:S04]  /*0760*/  ST.E desc[UR36][R4.64+0x10], R3 ;  /* 0x0000100304007985 */ /* 0x0201e8000c101924 */
[----:B-1----:R-:W5:Y:S04]  /*0770*/  LDG.E R9, desc[UR36][R6.64+0x14] ;  /* 0x0000142406097981 */ /* 0x002f68000c1e1900 */
[----:B-----5:R0:W-:Y:S04]  /*0780*/  ST.E desc[UR36][R4.64+0x14], R9 ;  /* 0x0000140904007985 */ /* 0x0201e8000c101924 */
[----:B--2---:R-:W2:Y:S04]  /*0790*/  LDG.E R11, desc[UR36][R6.64+0x18] ;  /* 0x00001824060b7981 */ /* 0x004ea8000c1e1900 */
[----:B--2---:R0:W-:Y:S04]  /*07a0*/  ST.E desc[UR36][R4.64+0x18], R11 ;  /* 0x0000180b04007985 */ /* 0x0041e8000c101924 */
[----:B---3--:R-:W2:Y:S01]  /*07b0*/  LDG.E R13, desc[UR36][R6.64+0x1c] ;  /* 0x00001c24060d7981 */ /* 0x008ea2000c1e1900 */
[----:B------:R-:W-:-:S02]  /*07c0*/  IADD3 R10, P0, PT, R6, 0x40, RZ ;  /* 0x00000040060a7810 */ /* 0x000fc40007f1e0ff */
[----:B------:R-:W-:Y:S02]  /*07d0*/  IADD3 R0, PT, PT, R0, 0x10, RZ ;  /* 0x0000001000007810 */ /* 0x000fe40007ffe0ff */
[----:B------:R-:W-:Y:S01]  /*07e0*/  IADD3 R8, P1, PT, R4, 0x40, RZ ;  /* 0x0000004004087810 */ /* 0x000fe20007f3e0ff */
[----:B----4-:R-:W-:Y:S01]  /*07f0*/  IMAD.X R21, RZ, RZ, R7, P0 ;  /* 0x000000ffff157224 */ /* 0x010fe200000e0607 */
[----:B------:R-:W-:-:S03]  /*0800*/  ISETP.NE.AND P0, PT, R0, RZ, PT ;  /* 0x000000ff0000720c */ /* 0x000fc60003f05270 */
[----:B------:R-:W-:Y:S01]  /*0810*/  IMAD.X R15, RZ, RZ, R5, P1 ;  /* 0x000000ffff0f7224 */ /* 0x000fe200008e0605 */
[----:B--2---:R0:W-:Y:S09]  /*0820*/  ST.E desc[UR36][R4.64+0x1c], R13 ;  /* 0x00001c0d04007985 */ /* 0x0041f2000c101924 */
[----:B------:R-:W-:Y:S05]  /*0830*/  @P0 BRA `(.L_x_23) ;  /* 0xfffffffc00540947 */ /* 0x000fea000383ffff */
[----:B------:R-:W-:Y:S05]  /*0840*/  BSYNC.RECONVERGENT B2 ;  /* 0x0000000000027941 */ /* 0x000fea0003800200 */
.L_x_22:
[----:B------:R-:W-:-:S07]  /*0850*/  IMAD.MOV.U32 R0, RZ, RZ, R19 ;  /* 0x000000ffff007224 */ /* 0x000fce00078e0013 */
.L_x_21:
[----:B------:R-:W-:Y:S05]  /*0860*/  BSYNC.RECONVERGENT B1 ;  /* 0x0000000000017941 */ /* 0x000fea0003800200 */
.L_x_20:
[----:B0-----:R-:W-:-:S04]  /*0870*/  LOP3.LUT R3, R27, 0xf, RZ, 0xc0, !PT ;  /* 0x0000000f1b037812 */ /* 0x001fc800078ec0ff */
[----:B------:R-:W-:-:S13]  /*0880*/  ISETP.NE.AND P0, PT, R3, RZ, PT ;  /* 0x000000ff0300720c */ /* 0x000fda0003f05270 */
[----:B------:R-:W-:Y:S05]  /*0890*/  @!P0 BRA `(.L_x_19) ;  /* 0x00000004003c8947 */ /* 0x000fea0003800000 */
[----:B------:R-:W-:Y:S01]  /*08a0*/  IADD3 R3, PT, PT, R3, -0x1, RZ ;  /* 0xffffffff03037810 */ /* 0x000fe20007ffe0ff */
[----:B------:R-:W-:Y:S03]  /*08b0*/  BSSY.RECONVERGENT B1, `(.L_x_24) ;  /* 0x000001d000017945 */ /* 0x000fe60003800200 */
[----:B------:R-:W-:-:S13]  /*08c0*/  ISETP.GE.U32.AND P0, PT, R3, 0x7, PT ;  /* 0x000000070300780c */ /* 0x000fda0003f06070 */
[----:B------:R-:W-:Y:S05]  /*08d0*/  @!P0 BRA `(.L_x_25) ;  /* 0x0000000000688947 */ /* 0x000fea0003800000 */
[----:B------:R-:W0:Y:S01]  /*08e0*/  LDC.64 R4, c[0x0][0x380] ;  /* 0x0000e000ff047b82 */ /* 0x000e220000000a00 */
[----:B------:R-:W-:Y:S01]  /*08f0*/  IMAD.IADD R3, R34, 0x1, R0 ;  /* 0x0000000122037824 */ /* 0x000fe200078e0200 */
[----:B------:R-:W1:Y:S03]  /*0900*/  LDCU.64 UR4, c[0x0][0x380] ;  /* 0x00007000ff0477ac */ /* 0x000e660008000a00 */
[----:B0-----:R-:W-:-:S05]  /*0910*/  IMAD.WIDE.U32 R4, R3, 0x4, R4 ;  /* 0x0000000403047825 */ /* 0x001fca00078e0004 */
[----:B------:R1:W2:Y:S01]  /*0920*/  LDG.E R3, desc[UR36][R4.64] ;  /* 0x0000002404037981 */ /* 0x0002a2000c1e1900 */
[----:B------:R-:W-:Y:S01]  /*0930*/  IADD3 R8, P0, PT, R34, R0, RZ ;  /* 0x0000000022087210 */ /* 0x000fe20007f1e0ff */
[----:B------:R-:W-:-:S04]  /*0940*/  IMAD.WIDE.U32 R6, R0, 0x4, R36 ;  /* 0x0000000400067825 */ /* 0x000fc800078e0024 */
[----:B------:R-:W-:Y:S01]  /*0950*/  IMAD.X R9, RZ, RZ, RZ, P0 ;  /* 0x000000ffff097224 */ /* 0x000fe200000e06ff */
[----:B-1----:R-:W-:-:S04]  /*0960*/  LEA R4, P0, R8, UR4, 0x2 ;  /* 0x0000000408047c11 */ /* 0x002fc8000f8010ff */
[----:B------:R-:W-:Y:S01]  /*0970*/  LEA.HI.X R5, R8, UR5, R9, 0x2, P0 ;  /* 0x0000000508057c11 */ /* 0x000fe200080f1409 */
[----:B--2---:R0:W-:Y:S04]  /*0980*/  ST.E desc[UR36][R6.64], R3 ;  /* 0x0000000306007985 */ /* 0x0041e8000c101924 */
[----:B------:R-:W2:Y:S04]  /*0990*/  LDG.E R9, desc[UR36][R4.64+0x4] ;  /* 0x0000042404097981 */ /* 0x000ea8000c1e1900 */
[----:B--2---:R1:W-:Y:S04]  /*09a0*/  ST.E desc[UR36][R6.64+0x4], R9 ;  /* 0x0000040906007985 */ /* 0x0043e8000c101924 */
[----:B------:R-:W2:Y:S04]  /*09b0*/  LDG.E R11, desc[UR36][R4.64+0x8] ;  /* 0x00000824040b7981 */ /* 0x000ea8000c1e1900 */
[----:B--2---:R2:W-:Y:S04]  /*09c0*/  ST.E desc[UR36][R6.64+0x8], R11 ;  /* 0x0000080b06007985 */ /* 0x0045e8000c101924 */
[----:B------:R-:W3:Y:S04]  /*09d0*/  LDG.E R13, desc[UR36][R4.64+0xc] ;  /* 0x00000c24040d7981 */ /* 0x000ee8000c1e1900 */
[----:B---3--:R2:W-:Y:S04]  /*09e0*/  ST.E desc[UR36][R6.64+0xc], R13 ;  /* 0x00000c0d06007985 */ /* 0x0085e8000c101924 */
[----:B------:R-:W3:Y:S04]  /*09f0*/  LDG.E R15, desc[UR36][R4.64+0x10] ;  /* 0x00001024040f7981 */ /* 0x000ee8000c1e1900 */
[----:B---3--:R2:W-:Y:S04]  /*0a00*/  ST.E desc[UR36][R6.64+0x10], R15 ;  /* 0x0000100f06007985 */ /* 0x0085e8000c101924 */
[----:B0-----:R-:W3:Y:S04]  /*0a10*/  LDG.E R3, desc[UR36][R4.64+0x14] ;  /* 0x0000142404037981 */ /* 0x001ee8000c1e1900 */
[----:B---3--:R2:W-:Y:S04]  /*0a20*/  ST.E desc[UR36][R6.64+0x14], R3 ;  /* 0x0000140306007985 */ /* 0x0085e8000c101924 */
[----:B------:R-:W3:Y:S04]  /*0a30*/  LDG.E R21, desc[UR36][R4.64+0x18] ;  /* 0x0000182404157981 */ /* 0x000ee8000c1e1900 */
[----:B---3--:R2:W-:Y:S04]  /*0a40*/  ST.E desc[UR36][R6.64+0x18], R21 ;  /* 0x0000181506007985 */ /* 0x0085e8000c101924 */
[----:B-1----:R-:W3:Y:S01]  /*0a50*/  LDG.E R9, desc[UR36][R4.64+0x1c] ;  /* 0x00001c2404097981 */ /* 0x002ee2000c1e1900 */
[----:B------:R-:W-:-:S03]  /*0a60*/  VIADD R0, R0, 0x8 ;  /* 0x0000000800007836 */ /* 0x000fc60000000000 */
[----:B---3--:R2:W-:Y:S04]  /*0a70*/  ST.E desc[UR36][R6.64+0x1c], R9 ;  /* 0x00001c0906007985 */ /* 0x0085e8000c101924 */
.L_x_25:
[----:B------:R-:W-:Y:S05]  /*0a80*/  BSYNC.RECONVERGENT B1 ;  /* 0x0000000000017941 */ /* 0x000fea0003800200 */
.L_x_24:
[----:B--2---:R-:W-:-:S04]  /*0a90*/  LOP3.LUT R3, R27, 0x7, RZ, 0xc0, !PT ;  /* 0x000000071b037812 */ /* 0x004fc800078ec0ff */
        /* <DEDUP_REMOVED lines=21> */
[----:B------:R-:W2:Y:S01]  /*0bf0*/  LDG.E R13, desc[UR36][R4.64+0xc] ;  /* 0x00000c24040d7981 */ /* 0x000ea2000c1e1900 */
[----:B------:R-:W-:-:S03]  /*0c00*/  VIADD R0, R0, 0x4 ;  /* 0x0000000400007836 */ /* 0x000fc60000000000 */
[----:B--2---:R0:W-:Y:S04]  /*0c10*/  ST.E desc[UR36][R6.64+0xc], R13 ;  /* 0x00000c0d06007985 */ /* 0x0041e8000c101924 */
.L_x_27:
[----:B------:R-:W-:Y:S05]  /*0c20*/  BSYNC.RECONVERGENT B1 ;  /* 0x0000000000017941 */ /* 0x000fea0003800200 */
.L_x_26:
[----:B------:R-:W-:-:S04]  /*0c30*/  LOP3.LUT R8, R27, 0x3, RZ, 0xc0, !PT ;  /* 0x000000031b087812 */ /* 0x000fc800078ec0ff */
[----:B------:R-:W-:-:S13]  /*0c40*/  ISETP.NE.AND P0, PT, R8, RZ, PT ;  /* 0x000000ff0800720c */ /* 0x000fda0003f05270 */
[----:B------:R-:W-:Y:S05]  /*0c50*/  @!P0 BRA `(.L_x_19) ;  /* 0x00000000004c8947 */ /* 0x000fea0003800000 */
[----:B------:R-:W1:Y:S01]  /*0c60*/  LDC.64 R4, c[0x0][0x380] ;  /* 0x0000e000ff047b82 */ /* 0x000e620000000a00 */
[----:B0-----:R-:W-:-:S05]  /*0c70*/  IADD3 R3, PT, PT, R34, R0, RZ ;  /* 0x0000000022037210 */ /* 0x001fca0007ffe0ff */
[----:B-1----:R-:W-:-:S05]  /*0c80*/  IMAD.WIDE.U32 R4, R3, 0x4, R4 ;  /* 0x0000000403047825 */ /* 0x002fca00078e0004 */
[----:B------:R0:W2:Y:S01]  /*0c90*/  LDG.E R3, desc[UR36][R4.64] ;  /* 0x0000002404037981 */ /* 0x0000a2000c1e1900 */
[----:B------:R-:W-:Y:S01]  /*0ca0*/  ISETP.NE.AND P0, PT, R8, 0x1, PT ;  /* 0x000000010800780c */ /* 0x000fe20003f05270 */
[----:B0-----:R-:W-:-:S05]  /*0cb0*/  IMAD.WIDE.U32 R4, R0, 0x4, R36 ;  /* 0x0000000400047825 */ /* 0x001fca00078e0024 */
[----:B--2---:R1:W-:Y:S07]  /*0cc0*/  ST.E desc[UR36][R4.64], R3 ;  /* 0x0000000304007985 */ /* 0x0043ee000c101924 */
[----:B------:R-:W-:Y:S05]  /*0cd0*/  @!P0 BRA `(.L_x_19) ;  /* 0x00000000002c8947 */ /* 0x000fea0003800000 */
[----:B------:R-:W0:Y:S01]  /*0ce0*/  LDCU.64 UR4, c[0x0][0x380] ;  /* 0x00007000ff0477ac */ /* 0x000e220008000a00 */
[----:B------:R-:W-:-:S05]  /*0cf0*/  IADD3 R0, P0, PT, R34, R0, RZ ;  /* 0x0000000022007210 */ /* 0x000fca0007f1e0ff */
[----:B-1----:R-:W-:Y:S01]  /*0d00*/  IMAD.X R3, RZ, RZ, RZ, P0 ;  /* 0x000000ffff037224 */ /* 0x002fe200000e06ff */
[----:B0-----:R-:W-:-:S04]  /*0d10*/  LEA R6, P0, R0, UR4, 0x2 ;  /* 0x0000000400067c11 */ /* 0x001fc8000f8010ff */
[----:B------:R-:W-:-:S05]  /*0d20*/  LEA.HI.X R7, R0, UR5, R3, 0x2, P0 ;  /* 0x0000000500077c11 */ /* 0x000fca00080f1403 */
[----:B------:R-:W2:Y:S01]  /*0d30*/  LDG.E R3, desc[UR36][R6.64+0x4] ;  /* 0x0000042406037981 */ /* 0x000ea2000c1e1900 */
[----:B------:R-:W-:-:S03]  /*0d40*/  ISETP.NE.AND P0, PT, R8, 0x2, PT ;  /* 0x000000020800780c */ /* 0x000fc60003f05270 */
[----:B--2---:R2:W-:Y:S10]  /*0d50*/  ST.E desc[UR36][R4.64+0x4], R3 ;  /* 0x0000040304007985 */ /* 0x0045f4000c101924 */
[----:B------:R-:W-:Y:S05]  /*0d60*/  @!P0 BRA `(.L_x_19) ;  /* 0x0000000000088947 */ /* 0x000fea0003800000 */
[----:B------:R-:W3:Y:S04]  /*0d70*/  LDG.E R7, desc[UR36][R6.64+0x8] ;  /* 0x0000082406077981 */ /* 0x000ee8000c1e1900 */
[----:B---3--:R3:W-:Y:S02]  /*0d80*/  ST.E desc[UR36][R4.64+0x8], R7 ;  /* 0x0000080704007985 */ /* 0x0087e4000c101924 */
.L_x_19:
[----:B------:R-:W-:Y:S05]  /*0d90*/  BSYNC.RECONVERGENT B0 ;  /* 0x0000000000007941 */ /* 0x000fea0003800200 */
.L_x_18:
[----:B------:R-:W-:Y:S01]  /*0da0*/  ISETP.GE.AND P0, PT, R31, 0x1, PT ;  /* 0x000000011f00780c */ /* 0x000fe20003f06270 */
[----:B------:R-:W-:-:S12]  /*0db0*/  BSSY.RECONVERGENT B0, `(.L_x_28) ;  /* 0x0000038000007945 */ /* 0x000fd80003800200 */
[----:B------:R-:W-:Y:S05]  /*0dc0*/  @!P0 BRA `(.L_x_29) ;  /* 0x0000000000d88947 */ /* 0x000fea0003800000 */
[C---:B------:R-:W-:Y:S01]  /*0dd0*/  VIADD R0, R32.reuse, 0xffffffff ;  /* 0xffffffff20007836 */ /* 0x040fe20000000000 */
[----:B------:R-:W-:Y:S01]  /*0de0*/  LOP3.LUT R8, R32, 0x3, RZ, 0xc0, !PT ;  /* 0x0000000320087812 */ /* 0x000fe200078ec0ff */
[----:B------:R-:W-:Y:S03]  /*0df0*/  BSSY.RECONVERGENT B1, `(.L_x_30) ;  /* 0x0000018000017945 */ /* 0x000fe60003800200 */
[----:B------:R-:W-:Y:S01]  /*0e00*/  ISETP.GE.U32.AND P2, PT, R0, 0x3, PT ;  /* 0x000000030000780c */ /* 0x000fe20003f46070 */
[----:B------:R-:W-:Y:S01]  /*0e10*/  IMAD.MOV.U32 R0, RZ, RZ, RZ ;  /* 0x000000ffff007224 */ /* 0x000fe200078e00ff */
[----:B------:R-:W-:-:S11]  /*0e20*/  ISETP.NE.AND P1, PT, R8, RZ, PT ;  /* 0x000000ff0800720c */ /* 0x000fd60003f25270 */
[----:B------:R-:W-:Y:S05]  /*0e30*/  @!P2 BRA `(.L_x_31) ;  /* 0x00000000004ca947 */ /* 0x000fea0003800000 */
[----:B012---:R-:W-:Y:S01]  /*0e40*/  HFMA2 R3, -RZ, RZ, 0, 0 ;  /* 0x00000000ff037431 */ /* 0x007fe200000001ff */
[----:B------:R-:W-:Y:S02]  /*0e50*/  LOP3.LUT R0, R32, 0xfffffffc, RZ, 0xc0, !PT ;  /* 0xfffffffc20007812 */ /* 0x000fe400078ec0ff */
[----:B------:R-:W-:-:S07]  /*0e60*/  SHF.R.S32.HI R10, RZ, 0x1f, R33 ;  /* 0x0000001fff0a7819 */ /* 0x000fce0000011421 */
.L_x_32:
[----:B---34-:R-:W-:-:S05]  /*0e70*/  IADD3 R4, P2, PT, R33, R3, RZ ;  /* 0x0000000321047210 */ /* 0x018fca0007f5e0ff */
[----:B------:R-:W-:Y:S01]  /*0e80*/  IMAD.X R5, RZ, RZ, R10, P2 ;  /* 0x000000ffff057224 */ /* 0x000fe200010e060a */
[----:B------:R-:W-:-:S04]  /*0e90*/  LEA R6, P2, R4, UR38, 0x2 ;  /* 0x0000002604067c11 */ /* 0x000fc8000f8410ff */
[----:B------:R-:W-:-:S05]  /*0ea0*/  LEA.HI.X R7, R4, UR39, R5, 0x2, P2 ;  /* 0x0000002704077c11 */ /* 0x000fca00090f1405 */
[----:B------:R-:W2:Y:S01]  /*0eb0*/  LDG.E R9, desc[UR36][R6.64+-0x4] ;  /* 0xfffffc2406097981 */ /* 0x000ea2000c1e1900 */
[----:B------:R-:W-:-:S05]  /*0ec0*/  IMAD.WIDE.U32 R4, R3, 0x4, R16 ;  /* 0x0000000403047825 */ /* 0x000fca00078e0010 */
[----:B--2---:R4:W-:Y:S04]  /*0ed0*/  ST.E desc[UR36][R4.64], R9 ;  /* 0x0000000904007985 */ /* 0x0049e8000c101924 */
[----:B------:R-:W2:Y:S04]  /*0ee0*/  LDG.E R11, desc[UR36][R6.64] ;  /* 0x00000024060b7981 */ /* 0x000ea8000c1e1900 */
[----:B--2---:R4:W-:Y:S04]  /*0ef0*/  ST.E desc[UR36][R4.64+0x4], R11 ;  /* 0x0000040b04007985 */ /* 0x0049e8000c101924 */
[----:B------:R-:W2:Y:S04]  /*0f00*/  LDG.E R13, desc[UR36][R6.64+0x4] ;  /* 0x00000424060d7981 */ /* 0x000ea8000c1e1900 */
[----:B--2---:R4:W-:Y:S04]  /*0f10*/  ST.E desc[UR36][R4.64+0x8], R13 ;  /* 0x0000080d04007985 */ /* 0x0049e8000c101924 */
[----:B------:R-:W2:Y:S01]  /*0f20*/  LDG.E R15, desc[UR36][R6.64+0x8] ;  /* 0x00000824060f7981 */ /* 0x000ea2000c1e1900 */
[----:B------:R-:W-:-:S05]  /*0f30*/  VIADD R3, R3, 0x4 ;  /* 0x0000000403037836 */ /* 0x000fca0000000000 */
[----:B------:R-:W-:Y:S01]  /*0f40*/  ISETP.NE.AND P2, PT, R3, R0, PT ;  /* 0x000000000300720c */ /* 0x000fe20003f45270 */
[----:B--2---:R4:W-:-:S12]  /*0f50*/  ST.E desc[UR36][R4.64+0xc], R15 ;  /* 0x00000c0f04007985 */ /* 0x0049d8000c101924 */
[----:B------:R-:W-:Y:S05]  /*0f60*/  @P2 BRA `(.L_x_32) ;  /* 0xfffffffc00c02947 */ /* 0x000fea000383ffff */
.L_x_31:
[----:B------:R-:W-:Y:S05]  /*0f70*/  BSYNC.RECONVERGENT B1 ;  /* 0x0000000000017941 */ /* 0x000fea0003800200 */
.L_x_30:
[----:B------:R-:W-:Y:S05]  /*0f80*/  @!P1 BRA `(.L_x_29) ;  /* 0x0000000000689947 */ /* 0x000fea0003800000 */
[----:B0---4-:R-:W-:Y:S02]  /*0f90*/  SHF.R.S32.HI R9, RZ, 0x1f, R33 ;  /* 0x0000001fff097819 */ /* 0x011fe40000011421 */
[----:B-12---:R-:W-:-:S05]  /*0fa0*/  IADD3 R3, P1, PT, R33, R0, RZ ;  /* 0x0000000021037210 */ /* 0x006fca0007f3e0ff */
[----:B---3--:R-:W-:Y:S01]  /*0fb0*/  IMAD.X R4, RZ, RZ, R9, P1 ;  /* 0x000000ffff047224 */ /* 0x008fe200008e0609 */
[----:B------:R-:W-:-:S04]  /*0fc0*/  LEA R6, P1, R3, UR38, 0x2 ;  /* 0x0000002603067c11 */ /* 0x000fc8000f8210ff */
[----:B------:R-:W-:-:S06]  /*0fd0*/  LEA.HI.X R7, R3, UR39, R4, 0x2, P1 ;  /* 0x0000002703077c11 */ /* 0x000fcc00088f1404 */
[----:B------:R-:W2:Y:S01]  /*0fe0*/  LDG.E R7, desc[UR36][R6.64+-0x4] ;  /* 0xfffffc2406077981 */ /* 0x000ea2000c1e1900 */
[----:B------:R-:W-:Y:S01]  /*0ff0*/  IMAD.WIDE.U32 R4, R0, 0x4, R16 ;  /* 0x0000000400047825 */ /* 0x000fe200078e0010 */
[----:B------:R-:W-:-:S04]  /*1000*/  ISETP.NE.AND P1, PT, R8, 0x1, PT ;  /* 0x000000010800780c */ /* 0x000fc80003f25270 */
[----:B--2---:R0:W-:Y:S09]  /*1010*/  ST.E desc[UR36][R4.64], R7 ;  /* 0x0000000704007985 */ /* 0x0041f2000c101924 */
[----:B------:R-:W-:Y:S05]  /*1020*/  @!P1 BRA `(.L_x_29) ;  /* 0x0000000000409947 */ /* 0x000fea0003800000 */
[----:B------:R-:W-:Y:S02]  /*1030*/  IADD3 R6, PT, PT, R0, 0x1, RZ ;  /* 0x0000000100067810 */ /* 0x000fe40007ffe0ff */
[----:B------:R-:W-:Y:S02]  /*1040*/  ISETP.NE.AND P1, PT, R8, 0x2, PT ;  /* 0x000000020800780c */ /* 0x000fe40003f25270 */
[----:B------:R-:W-:-:S05]  /*1050*/  IADD3 R3, P2, PT, R33, R6, RZ ;  /* 0x0000000621037210 */ /* 0x000fca0007f5e0ff */
[----:B------:R-:W-:Y:S01]  /*1060*/  IMAD.X R8, RZ, RZ, R9, P2 ;  /* 0x000000ffff087224 */ /* 0x000fe200010e0609 */
[----:B------:R-:W-:-:S04]  /*1070*/  LEA R6, P2, R3, UR38, 0x2 ;  /* 0x0000002603067c11 */ /* 0x000fc8000f8410ff */
[----:B0-----:R-:W-:-:S06]  /*1080*/  LEA.HI.X R7, R3, UR39, R8, 0x2, P2 ;  /* 0x0000002703077c11 */ /* 0x001fcc00090f1408 */
[----:B------:R-:W2:Y:S04]  /*1090*/  LDG.E R7, desc[UR36][R6.64+-0x4] ;  /* 0xfffffc2406077981 */ /* 0x000ea8000c1e1900 */
[----:B--2---:R0:W-:Y:S01]  /*10a0*/  ST.E desc[UR36][R4.64+0x4], R7 ;  /* 0x0000040704007985 */ /* 0x0041e2000c101924 */
[----:B------:R-:W-:Y:S05]  /*10b0*/  @!P1 BRA `(.L_x_29) ;  /* 0x00000000001c9947 */ /* 0x000fea0003800000 */
[----:B------:R-:W-:-:S05]  /*10c0*/  VIADD R0, R0, 0x2 ;  /* 0x0000000200007836 */ /* 0x000fca0000000000 */
[----:B------:R-:W-:-:S05]  /*10d0*/  IADD3 R0, P1, PT, R33, R0, RZ ;  /* 0x0000000021007210 */ /* 0x000fca0007f3e0ff */
[----:B------:R-:W-:Y:S01]  /*10e0*/  IMAD.X R3, RZ, RZ, R9, P1 ;  /* 0x000000ffff037224 */ /* 0x000fe200008e0609 */
[----:B------:R-:W-:-:S04]  /*10f0*/  LEA R6, P1, R0, UR38, 0x2 ;  /* 0x0000002600067c11 */ /* 0x000fc8000f8210ff */
[----:B0-----:R-:W-:-:S06]  /*1100*/  LEA.HI.X R7, R0, UR39, R3, 0x2, P1 ;  /* 0x0000002700077c11 */ /* 0x001fcc00088f1403 */
[----:B------:R-:W2:Y:S04]  /*1110*/  LDG.E R7, desc[UR36][R6.64+-0x4] ;  /* 0xfffffc2406077981 */ /* 0x000ea8000c1e1900 */
[----:B--2---:R0:W-:Y:S02]  /*1120*/  ST.E desc[UR36][R4.64+0x8], R7 ;  /* 0x0000080704007985 */ /* 0x0041e4000c101924 */
.L_x_29:
[----:B------:R-:W-:Y:S05]  /*1130*/  BSYNC.RECONVERGENT B0 ;  /* 0x0000000000007941 */ /* 0x000fea0003800200 */
.L_x_28:
[----:B01234-:R-:W0:Y:S01]  /*1140*/  LDC.64 R4, c[0x0][0x380] ;  /* 0x0000e000ff047b82 */ /* 0x01fe220000000a00 */
[----:B------:R-:W-:Y:S01]  /*1150*/  ISETP.LT.OR P0, PT, R24, RZ, !P0 ;  /* 0x000000ff1800720c */ /* 0x000fe20004701670 */
[----:B------:R-:W-:Y:S01]  /*1160*/  BSSY.RECONVERGENT B0, `(.L_x_33) ;  /* 0x000001a000007945 */ /* 0x000fe20003800200 */
[----:B------:R-:W-:Y:S02]  /*1170*/  CS2R R10, SRZ ;  /* 0x00000000000a7805 */ /* 0x000fe4000001ff00 */
[----:B------:R-:W-:Y:S01]  /*1180*/  MOV R0, RZ ;  /* 0x000000ff00007202 */ /* 0x000fe20000000f00 */
[----:B0-----:R-:W-:-:S08]  /*1190*/  IMAD.WIDE.U32 R34, R34, 0x4, R4 ;  /* 0x0000000422227825 */ /* 0x001fd000078e0004 */
[----:B------:R-:W-:Y:S05]  /*11a0*/  @P0 BRA `(.L_x_34) ;  /* 0x0000000000540947 */ /* 0x000fea0003800000 */
[----:B------:R-:W-:Y:S01]  /*11b0*/  CS2R R10, SRZ ;  /* 0x00000000000a7805 */ /* 0x000fe2000001ff00 */
[----:B------:R-:W-:-:S07]  /*11c0*/  IMAD.MOV.U32 R0, RZ, RZ, RZ ;  /* 0x000000ffff007224 */ /* 0x000fce00078e00ff */
.L_x_35:
[----:B------:R-:W-:-:S04]  /*11d0*/  IMAD.WIDE.U32 R6, R10, 0x4, R36 ;  /* 0x000000040a067825 */ /* 0x000fc800078e0024 */
[----:B------:R-:W-:Y:S02]  /*11e0*/  IMAD.WIDE.U32 R4, R0, 0x4, R16 ;  /* 0x0000000400047825 */ /* 0x000fe400078e0010 */
[----:B------:R-:W2:Y:S04]  /*11f0*/  LD.E R6, desc[UR36][R6.64] ;  /* 0x0000002406067980 */ /* 0x000ea8000c101900 */
[----:B------:R-:W2:Y:S01]  /*1200*/  LD.E R5, desc[UR36][R4.64] ;  /* 0x0000002404057980 */ /* 0x000ea2000c101900 */
[----:B------:R-:W-:-:S04]  /*1210*/  IMAD.WIDE.U32 R8, R11, 0x4, R34 ;  /* 0x000000040b087825 */ /* 0x000fc800078e0022 */
[----:B------:R-:W-:Y:S02]  /*1220*/  VIADD R12, R0, 0x1 ;  /* 0x00000001000c7836 */ /* 0x000fe40000000000 */
[----:B------:R-:W-:Y:S02]  /*1230*/  VIADD R3, R10, 0x1 ;  /* 0x000000010a037836 */ /* 0x000fe40000000000 */
[----:B------:R-:W-:Y:S01]  /*1240*/  VIADD R11, R11, 0x1 ;  /* 0x000000010b0b7836 */ /* 0x000fe20000000000 */
[CC--:B--2---:R-:W-:Y:S02]  /*1250*/  ISETP.GT.AND P0, PT, R6.reuse, R5.reuse, PT ;  /* 0x000000050600720c */ /* 0x0c4fe40003f04270 */
[CC--:B------:R-:W-:Y:S02]  /*1260*/  ISETP.GT.AND P1, PT, R6.reuse, R5.reuse, PT ;  /* 0x000000050600720c */ /* 0x0c0fe40003f24270 */
[----:B------:R-:W-:-:S05]  /*1270*/  VIMNMX R13, PT, PT, R6, R5, PT ;  /* 0x00000005060d7248 */ /* 0x000fca0003fe0100 */
[----:B------:R0:W-:Y:S04]  /*1280*/  STG.E desc[UR36][R8.64], R13 ;  /* 0x0000000d08007986 */ /* 0x0001e8000c101924 */
[----:B------:R-:W-:Y:S02]  /*1290*/  @!P0 IMAD.MOV R12, RZ, RZ, R0 ;  /* 0x000000ffff0c8224 */ /* 0x000fe400078e0200 */
[----:B------:R-:W-:-:S03]  /*12a0*/  @P1 IADD3 R3, PT, PT, R10, RZ, RZ ;  /* 0x000000ff0a031210 */ /* 0x000fc60007ffe0ff */
[----:B------:R-:W-:Y:S02]  /*12b0*/  ISETP.GE.AND P0, PT, R12, R31, PT ;  /* 0x0000001f0c00720c */ /* 0x000fe40003f06270 */
[----:B------:R-:W-:Y:S01]  /*12c0*/  ISETP.LE.AND P1, PT, R3, R24, PT ;  /* 0x000000180300720c */ /* 0x000fe20003f23270 */
[----:B------:R-:W-:Y:S01]  /*12d0*/  IMAD.MOV.U32 R10, RZ, RZ, R3 ;  /* 0x000000ffff0a7224 */ /* 0x000fe200078e0003 */
[----:B------:R-:W-:-:S11]  /*12e0*/  MOV R0, R12 ;  /* 0x0000000c00007202 */ /* 0x000fd60000000f00 */
[----:B0-----:R-:W-:Y:S05]  /*12f0*/  @!P0 BRA P1, `(.L_x_35) ;  /* 0xfffffffc00b48947 */ /* 0x001fea000083ffff */
.L_x_34:
[----:B------:R-:W-:Y:S05]  /*1300*/  BSYNC.RECONVERGENT B0 ;  /* 0x0000000000007941 */ /* 0x000fea0003800200 */
.L_x_33:
[----:B------:R-:W-:Y:S01]  /*1310*/  ISETP.GT.AND P0, PT, R10, R24, PT ;  /* 0x000000180a00720c */ /* 0x000fe20003f04270 */
[----:B------:R-:W-:Y:S01]  /*1320*/  BSSY.RECONVERGENT B0, `(.L_x_36) ;  /* 0x000003c000007945 */ /* 0x000fe20003800200 */
[----:B------:R-:W-:-:S11]  /*1330*/  IMAD.MOV.U32 R15, RZ, RZ, R11 ;  /* 0x000000ffff0f7224 */ /* 0x000fd600078e000b */
[----:B------:R-:W-:Y:S05]  /*1340*/  @P0 BRA `(.L_x_37) ;  /* 0x0000000000e40947 */ /* 0x000fea0003800000 */
[----:B------:R-:W-:Y:S01]  /*1350*/  IMAD.IADD R3, R27, 0x1, -R10 ;  /* 0x000000011b037824 */ /* 0x000fe200078e0a0a */
[----:B------:R-:W-:Y:S01]  /*1360*/  BSSY.RECONVERGENT B1, `(.L_x_38) ;  /* 0x000001d000017945 */ /* 0x000fe20003800200 */
[--C-:B------:R-:W-:Y:S01]  /*1370*/  IMAD.MOV.U32 R9, RZ, RZ, R11.reuse ;  /* 0x000000ffff097224 */ /* 0x100fe200078e000b */
[----:B------:R-:W-:Y:S02]  /*1380*/  MOV R13, R10 ;  /* 0x0000000a000d7202 */ /* 0x000fe40000000f00 */
[----:B------:R-:W-:Y:S02]  /*1390*/  LOP3.LUT P0, R8, R3, 0x3, RZ, 0xc0, !PT ;  /* 0x0000000303087812 */ /* 0x000fe4000780c0ff */
[----:B------:R-:W-:-:S11]  /*13a0*/  IADD3 R3, PT, PT, -R10, R27, R11 ;  /* 0x0000001b0a037210 */ /* 0x000fd60007ffe10b */
[----:B------:R-:W-:Y:S05]  /*13b0*/  @!P0 BRA `(.L_x_39) ;  /* 0x00000000005c8947 */ /* 0x000fea0003800000 */
[----:B------:R-:W-:-:S05]  /*13c0*/  IMAD.WIDE R4, R10, 0x4, R36 ;  /* 0x000000040a047825 */ /* 0x000fca00078e0224 */
[----:B------:R-:W2:Y:S01]  /*13d0*/  LD.E R21, desc[UR36][R4.64] ;  /* 0x0000002404157980 */ /* 0x000ea2000c101900 */
[----:B------:R-:W-:Y:S01]  /*13e0*/  IMAD.WIDE.U32 R6, R11, 0x4, R34 ;  /* 0x000000040b067825 */ /* 0x000fe200078e0022 */
[----:B------:R-:W-:-:S03]  /*13f0*/  ISETP.NE.AND P0, PT, R8, 0x1, PT ;  /* 0x000000010800780c */ /* 0x000fc60003f05270 */
[----:B------:R-:W-:Y:S02]  /*1400*/  VIADD R9, R11, 0x1 ;  /* 0x000000010b097836 */ /* 0x000fe40000000000 */
[----:B------:R-:W-:Y:S02]  /*1410*/  VIADD R13, R10, 0x1 ;  /* 0x000000010a0d7836 */ /* 0x000fe40000000000 */
[----:B------:R-:W-:Y:S01]  /*1420*/  IMAD.MOV.U32 R15, RZ, RZ, R9 ;  /* 0x000000ffff0f7224 */ /* 0x000fe200078e0009 */
[----:B--2---:R0:W-:Y:S05]  /*1430*/  STG.E desc[UR36][R6.64], R21 ;  /* 0x0000001506007986 */ /* 0x0041ea000c101924 */
[----:B------:R-:W-:Y:S05]  /*1440*/  @!P0 BRA `(.L_x_39) ;  /* 0x0000000000388947 */ /* 0x000fea0003800000 */
[----:B0-----:R-:W2:Y:S01]  /*1450*/  LD.E R21, desc[UR36][R4.64+0x4] ;  /* 0x0000042404157980 */ /* 0x001ea2000c101900 */
[----:B------:R-:W-:Y:S01]  /*1460*/  IMAD.WIDE.U32 R6, R9, 0x4, R34 ;  /* 0x0000000409067825 */ /* 0x000fe200078e0022 */
[----:B------:R-:W-:Y:S02]  /*1470*/  ISETP.NE.AND P0, PT, R8, 0x2, PT ;  /* 0x000000020800780c */ /* 0x000fe40003f05270 */
[----:B------:R-:W-:Y:S01]  /*1480*/  IADD3 R15, PT, PT, R11, 0x2, RZ ;  /* 0x000000020b0f7810 */ /* 0x000fe20007ffe0ff */
[----:B------:R-:W-:-:S04]  /*1490*/  VIADD R13, R10, 0x2 ;  /* 0x000000020a0d7836 */ /* 0x000fc80000000000 */
[----:B------:R-:W-:Y:S01]  /*14a0*/  IMAD.MOV.U32 R9, RZ, RZ, R15 ;  /* 0x000000ffff097224 */ /* 0x000fe200078e000f */
[----:B--2---:R1:W-:Y:S05]  /*14b0*/  STG.E desc[UR36][R6.64], R21 ;  /* 0x0000001506007986 */ /* 0x0043ea000c101924 */
[----:B------:R-:W-:Y:S05]  /*14c0*/  @!P0 BRA `(.L_x_39) ;  /* 0x0000000000188947 */ /* 0x000fea0003800000 */
[----:B-1----:R0:W2:Y:S01]  /*14d0*/  LD.E R7, desc[UR36][R4.64+0x8] ;  /* 0x0000082404077980 */ /* 0x0020a2000c101900 */
[----:B------:R-:W-:Y:S01]  /*14e0*/  VIADD R9, R11, 0x3 ;  /* 0x000000030b097836 */ /* 0x000fe20000000000 */
[----:B------:R-:W-:Y:S01]  /*14f0*/  IADD3 R13, PT, PT, R10, 0x3, RZ ;  /* 0x000000030a0d7810 */ /* 0x000fe20007ffe0ff */
[----:B0-----:R-:W-:-:S04]  /*1500*/  IMAD.WIDE.U32 R4, R15, 0x4, R34 ;  /* 0x000000040f047825 */ /* 0x001fc800078e0022 */
[----:B------:R-:W-:Y:S01]  /*1510*/  IMAD.MOV.U32 R15, RZ, RZ, R9 ;  /* 0x000000ffff0f7224 */ /* 0x000fe200078e0009 */
[----:B--2---:R2:W-:Y:S06]  /*1520*/  STG.E desc[UR36][R4.64], R7 ;  /* 0x0000000704007986 */ /* 0x0045ec000c101924 */
.L_x_39:
[----:B------:R-:W-:Y:S05]  /*1530*/  BSYNC.RECONVERGENT B1 ;  /* 0x0000000000017941 */ /* 0x000fea0003800200 */
.L_x_38:
[----:B--2---:R-:W-:-:S05]  /*1540*/  IMAD.IADD R4, R10, 0x1, -R27 ;  /* 0x000000010a047824 */ /* 0x004fca00078e0a1b */
[----:B------:R-:W-:-:S13]  /*1550*/  ISETP.GT.U32.AND P0, PT, R4, -0x4, PT ;  /* 0xfffffffc0400780c */ /* 0x000fda0003f04070 */
[----:B------:R-:W-:Y:S05]  /*1560*/  @P0 BRA `(.L_x_37) ;  /* 0x00000000005c0947 */ /* 0x000fea0003800000 */
[----:B------:R-:W-:Y:S01]  /*1570*/  BSSY.RECONVERGENT B1, `(.L_x_40) ;  /* 0x0000015000017945 */ /* 0x000fe20003800200 */
.L_x_41:
[----:B--2---:R-:W-:-:S05]  /*1580*/  IMAD.WIDE R4, R13, 0x4, R36 ;  /* 0x000000040d047825 */ /* 0x004fca00078e0224 */
[----:B------:R-:W2:Y:S01]  /*1590*/  LD.E R11, desc[UR36][R4.64] ;  /* 0x00000024040b7980 */ /* 0x000ea2000c101900 */
[----:B01----:R-:W-:-:S04]  /*15a0*/  IMAD.WIDE.U32 R6, R9, 0x4, R34 ;  /* 0x0000000409067825 */ /* 0x003fc800078e0022 */
[----:B------:R-:W-:Y:S01]  /*15b0*/  VIADD R15, R9, 0x1 ;  /* 0x00000001090f7836 */ /* 0x000fe20000000000 */
[----:B--2---:R0:W-:Y:S04]  /*15c0*/  STG.E desc[UR36][R6.64], R11 ;  /* 0x0000000b06007986 */ /* 0x0041e8000c101924 */
[----:B------:R-:W2:Y:S01]  /*15d0*/  LD.E R21, desc[UR36][R4.64+0x4] ;  /* 0x0000042404157980 */ /* 0x000ea2000c101900 */
[----:B0-----:R-:W-:Y:S01]  /*15e0*/  IMAD.WIDE.U32 R6, R15, 0x4, R34 ;  /* 0x000000040f067825 */ /* 0x001fe200078e0022 */
[----:B------:R-:W-:-:S04]  /*15f0*/  IADD3 R15, PT, PT, R9, 0x2, RZ ;  /* 0x00000002090f7810 */ /* 0x000fc80007ffe0ff */
[----:B--2---:R0:W-:Y:S04]  /*1600*/  STG.E desc[UR36][R6.64], R21 ;  /* 0x0000001506007986 */ /* 0x0041e8000c101924 */
[----:B------:R-:W2:Y:S01]  /*1610*/  LD.E R33, desc[UR36][R4.64+0x8] ;  /* 0x0000082404217980 */ /* 0x000ea2000c101900 */
[----:B0-----:R-:W-:-:S05]  /*1620*/  IMAD.WIDE.U32 R6, R15, 0x4, R34 ;  /* 0x000000040f067825 */ /* 0x001fca00078e0022 */
[----:B--2---:R2:W-:Y:S04]  /*1630*/  STG.E desc[UR36][R6.64], R33 ;  /* 0x0000002106007986 */ /* 0x0045e8000c101924 */
[----:B------:R0:W3:Y:S01]  /*1640*/  LD.E R8, desc[UR36][R4.64+0xc] ;  /* 0x00000c2404087980 */ /* 0x0000e2000c101900 */
[C---:B------:R-:W-:Y:S02]  /*1650*/  VIADD R15, R9.reuse, 0x3 ;  /* 0x00000003090f7836 */ /* 0x040fe40000000000 */
[----:B------:R-:W-:Y:S02]  /*1660*/  VIADD R9, R9, 0x4 ;  /* 0x0000000409097836 */ /* 0x000fe40000000000 */
[----:B------:R-:W-:-:S03]  /*1670*/  VIADD R13, R13, 0x4 ;  /* 0x000000040d0d7836 */ /* 0x000fc60000000000 */
[----:B------:R-:W-:Y:S01]  /*1680*/  ISETP.NE.AND P0, PT, R9, R3, PT ;  /* 0x000000030900720c */ /* 0x000fe20003f05270 */
[----:B0-----:R-:W-:-:S05]  /*1690*/  IMAD.WIDE.U32 R4, R15, 0x4, R34 ;  /* 0x000000040f047825 */ /* 0x001fca00078e0022 */
[----:B---3--:R2:W-:Y:S07]  /*16a0*/  STG.E desc[UR36][R4.64], R8 ;  /* 0x0000000804007986 */ /* 0x0085ee000c101924 */
[----:B------:R-:W-:Y:S05]  /*16b0*/  @P0 BRA `(.L_x_41) ;  /* 0xfffffffc00b00947 */ /* 0x000fea000383ffff */
[----:B------:R-:W-:Y:S05]  /*16c0*/  BSYNC.RECONVERGENT B1 ;  /* 0x0000000000017941 */ /* 0x000fea0003800200 */
.L_x_40:
[----:B------:R-:W-:-:S07]  /*16d0*/  MOV R15, R3 ;  /* 0x00000003000f7202 */ /* 0x000fce0000000f00 */
.L_x_37:
[----:B------:R-:W-:Y:S05]  /*16e0*/  BSYNC.RECONVERGENT B0 ;  /* 0x0000000000007941 */ /* 0x000fea0003800200 */
.L_x_36:
[----:B------:R-:W-:Y:S01]  /*16f0*/  ISETP.GE.AND P0, PT, R0, R31, PT ;  /* 0x0000001f0000720c */ /* 0x000fe20003f06270 */
[----:B------:R-:W-:-:S12]  /*1700*/  BSSY.RECONVERGENT B0, `(.L_x_42) ;  /* 0x000000a000007945 */ /* 0x000fd80003800200 */
[----:B------:R-:W-:Y:S05]  /*1710*/  @P0 BRA `(.L_x_43) ;  /* 0x0000000000200947 */ /* 0x000fea0003800000 */
.L_x_44:
[----:B--23--:R-:W-:-:S06]  /*1720*/  IMAD.WIDE R4, R0, 0x4, R16 ;  /* 0x0000000400047825 */ /* 0x00cfcc00078e0210 */
[----:B------:R-:W2:Y:S01]  /*1730*/  LD.E R5, desc[UR36][R4.64] ;  /* 0x0000002404057980 */ /* 0x000ea2000c101900 */
[----:B01----:R-:W-:-:S04]  /*1740*/  IMAD.WIDE.U32 R6, R15, 0x4, R34 ;  /* 0x000000040f067825 */ /* 0x003fc800078e0022 */
[----:B------:R-:W-:Y:S02]  /*1750*/  VIADD R0, R0, 0x1 ;  /* 0x0000000100007836 */ /* 0x000fe40000000000 */
[----:B------:R-:W-:-:S03]  /*1760*/  VIADD R15, R15, 0x1 ;  /* 0x000000010f0f7836 */ /* 0x000fc60000000000 */
[----:B------:R-:W-:Y:S01]  /*1770*/  ISETP.GE.AND P0, PT, R0, R31, PT ;  /* 0x0000001f0000720c */ /* 0x000fe20003f06270 */
[----:B--2---:R3:W-:-:S12]  /*1780*/  STG.E desc[UR36][R6.64], R5 ;  /* 0x0000000506007986 */ /* 0x0047d8000c101924 */
[----:B------:R-:W-:Y:S05]  /*1790*/  @!P0 BRA `(.L_x_44) ;  /* 0xfffffffc00e08947 */ /* 0x000fea000383ffff */
.L_x_43:
[----:B------:R-:W-:Y:S05]  /*17a0*/  BSYNC.RECONVERGENT B0 ;  /* 0x0000000000007941 */ /* 0x000fea0003800200 */
.L_x_42:
[----:B------:R-:W-:Y:S01]  /*17b0*/  MOV R31, 0x8 ;  /* 0x00000008001f7802 */ /* 0x000fe20000000f00 */
[----:B--2---:R-:W-:Y:S01]  /*17c0*/  IMAD.MOV.U32 R4, RZ, RZ, R36 ;  /* 0x000000ffff047224 */ /* 0x004fe200078e0024 */
[----:B---3--:R-:W-:Y:S02]  /*17d0*/  MOV R5, R37 ;  /* 0x0000002500057202 */ /* 0x008fe40000000f00 */
[----:B01----:R0:W1:Y:S05]  /*17e0*/  LDC.64 R6, c[0x4][R31] ;  /* 0x010000001f067b82 */ /* 0x00306a0000000a00 */
[----:B------:R-:W-:-:S07]  /*17f0*/  LEPC R20, `(.L_x_45) ;  /* 0x000000001014794e */ /* 0x000fce0000000000 */
[----:B01----:R-:W-:Y:S05]  /*1800*/  CALL.ABS.NOINC R6 ;  /* 0x0000000006007343 */ /* 0x003fea0003c00000 */
.L_x_45:
[----:B------:R0:W1:Y:S01]  /*1810*/  LDC.64 R6, c[0x4][R31] ;  /* 0x010000001f067b82 */ /* 0x0000620000000a00 */
[----:B------:R-:W-:Y:S02]  /*1820*/  IMAD.MOV.U32 R4, RZ, RZ, R16 ;  /* 0x000000ffff047224 */ /* 0x000fe400078e0010 */
[----:B------:R-:W-:-:S07]  /*1830*/  IMAD.MOV.U32 R5, RZ, RZ, R17 ;  /* 0x000000ffff057224 */ /* 0x000fce00078e0011 */
[----:B------:R-:W-:-:S07]  /*1840*/  LEPC R20, `(.L_x_46) ;  /* 0x000000001014794e */ /* 0x000fce0000000000 */
[----:B01----:R-:W-:Y:S05]  /*1850*/  CALL.ABS.NOINC R6 ;  /* 0x0000000006007343 */ /* 0x003fea0003c00000 */
.L_x_46:
[----:B------:R-:W-:Y:S01]  /*1860*/  IADD3 R18, PT, PT, R18, 0x1, RZ ;  /* 0x0000000112127810 */ /* 0x000fe20007ffe0ff */
[----:B------:R-:W-:Y:S05]  /*1870*/  WARPSYNC.ALL ;  /* 0x0000000000007948 */ /* 0x000fea0003800000 */
[----:B------:R-:W-:Y:S01]  /*1880*/  BAR.SYNC.DEFER_BLOCKING 0x0 ;  /* 0x0000000000007b1d */ /* 0x000fe20000010000 */
[----:B------:R-:W-:-:S13]  /*1890*/  ISETP.NE.AND P0, PT, R18, R29, PT ;  /* 0x0000001d1200720c */ /* 0x000fda0003f05270 */
[----:B------:R-:W-:Y:S05]  /*18a0*/  @P0 BRA `(.L_x_47) ;  /* 0xffffffe800800947 */ /* 0x000fea000383ffff */
.L_x_15:
[----:B------:R-:W-:Y:S05]  /*18b0*/  BSYNC.RECONVERGENT B6 ;  /* 0x0000000000067941 */ /* 0x000fea0003800200 */
.L_x_14:
[----:B------:R-:W0:Y:S01]  /*18c0*/  LDCU UR4, c[0x0][0x388] ;  /* 0x00007100ff0477ac */ /* 0x000e220008000800 */
[----:B------:R-:W-:-:S05]  /*18d0*/  IMAD.SHL.U32 R27, R27, 0x2, RZ ;  /* 0x000000021b1b7824 */ /* 0x000fca00078e00ff */
[----:B0-----:R-:W-:-:S13]  /*18e0*/  ISETP.GE.AND P0, PT, R27, UR4, PT ;  /* 0x000000041b007c0c */ /* 0x001fda000bf06270 */
[----:B------:R-:W-:Y:S05]  /*18f0*/  @!P0 BRA `(.L_x_48) ;  /* 0xffffffe800448947 */ /* 0x000fea000383ffff */
[----:B------:R-:W-:Y:S05]  /*1900*/  EXIT ;  /* 0x000000000000794d */ /* 0x000fea0003800000 */
.L_x_49:
        /* <DEDUP_REMOVED lines=15> */
.L_x_85:


//--------------------- .text._Z9mergeSortPii     --------------------------
	.section	.text._Z9mergeSortPii,"ax",@progbits
	.align	128
        .global         _Z9mergeSortPii
        .type           _Z9mergeSortPii,@function
        .size           _Z9mergeSortPii,(.L_x_86 - _Z9mergeSortPii)
        .other          _Z9mergeSortPii,@"STO_CUDA_ENTRY STV_DEFAULT"
_Z9mergeSortPii:
.text._Z9mergeSortPii:
[----:B------:R-:W0:Y:S08]  /*0000*/  LDC R1, c[0x0][0x37c] ;  /* 0x0000df00ff017b82 */ /* 0x000e300000000800 */
[----:B------:R-:W1:Y:S02]  /*0010*/  LDC R0, c[0x0][0x388] ;  /* 0x0000e200ff007b82 */ /* 0x000e640000000800 */
[----:B-1----:R-:W-:-:S13]  /*0020*/  ISETP.GE.AND P0, PT, R0, 0x2, PT ;  /* 0x000000020000780c */ /* 0x002fda0003f06270 */
[----:B0-----:R-:W-:Y:S05]  /*0030*/  @!P0 EXIT ;  /* 0x000000000000894d */ /* 0x001fea0003800000 */
[----:B------:R-:W0:Y:S01]  /*0040*/  LDCU.64 UR38, c[0x0][0x380] ;  /* 0x00007000ff2677ac */ /* 0x000e220008000a00 */
[----:B------:R-:W-:Y:S01]  /*0050*/  IMAD.MOV.U32 R19, RZ, RZ, 0x1 ;  /* 0x00000001ff137424 */ /* 0x000fe200078e00ff */
[----:B------:R-:W1:Y:S01]  /*0060*/  LDCU.64 UR36, c[0x0][0x358] ;  /* 0x00006b00ff2477ac */ /* 0x000e620008000a00 */
[----:B0-----:R-:W-:-:S04]  /*0070*/  UIADD3 UR38, UP0, UPT, UR38, 0x4, URZ ;  /* 0x0000000426267890 */ /* 0x001fc8000ff1e0ff */
[----:B-1----:R-:W-:-:S12]  /*0080*/  UIADD3.X UR39, UPT, UPT, URZ, UR39, URZ, UP0, !UPT ;  /* 0x00000027ff277290 */ /* 0x002fd800087fe4ff */
.L_x_82:
[----:B------:R-:W-:Y:S01]  /*0090*/  BSSY.RECONVERGENT B6, `(.L_x_50) ;  /* 0x000015e000067945 */ /* 0x000fe20003800200 */
[----:B------:R-:W-:Y:S02]  /*00a0*/  IMAD.SHL.U32 R18, R19, 0x2, RZ ;  /* 0x0000000213127824 */ /* 0x000fe400078e00ff */
[----:B------:R-:W-:Y:S02]  /*00b0*/  IMAD.MOV.U32 R2, RZ, RZ, RZ ;  /* 0x000000ffff027224 */ /* 0x000fe400078e00ff */
[----:B------:R-:W-:-:S07]  /*00c0*/  IMAD.MOV.U32 R25, RZ, RZ, RZ ;  /* 0x000000ffff197224 */ /* 0x000fce00078e00ff */
.L_x_81:
[----:B------:R-:W-:Y:S01]  /*00d0*/  MOV R6, 0x0 ;  /* 0x0000000000067802 */ /* 0x000fe20000000f00 */
[----:B------:R-:W0:Y:S01]  /*00e0*/  LDCU UR4, c[0x0][0x388] ;  /* 0x00007100ff0477ac */ /* 0x000e220008000800 */
[C---:B------:R-:W-:Y:S01]  /*00f0*/  VIADD R16, R19.reuse, 0xffffffff ;  /* 0xffffffff13107836 */ /* 0x040fe20000000000 */
[----:B------:R-:W-:Y:S01]  /*0100*/  IADD3 R22, PT, PT, R18, R25, RZ ;  /* 0x0000001912167210 */ /* 0x000fe20007ffe0ff */
[----:B------:R-:W-:Y:S02]  /*0110*/  IMAD.MOV R3, RZ, RZ, -R18 ;  /* 0x000000ffff037224 */ /* 0x000fe400078e0a12 */
[----:B------:R-:W1:Y:S01]  /*0120*/  LDC.64 R6, c[0x4][R6] ;  /* 0x0100000006067b82 */ /* 0x000e620000000a00 */
[----:B------:R-:W-:Y:S01]  /*0130*/  ISETP.GE.AND P0, PT, R16, RZ, PT ;  /* 0x000000ff1000720c */ /* 0x000fe20003f06270 */
[----:B------:R-:W-:Y:S02]  /*0140*/  IMAD R3, R2, R3, RZ ;  /* 0x0000000302037224 */ /* 0x000fe400078e02ff */
[C---:B------:R-:W-:Y:S01]  /*0150*/  IMAD.IADD R23, R22.reuse, 0x1, -R19 ;  /* 0x0000000116177824 */ /* 0x040fe200078e0a13 */
[----:B------:R-:W-:Y:S01]  /*0160*/  P2R R0, PR, RZ, 0x1 ;  /* 0x00000001ff007803 */ /* 0x000fe20000000000 */
[----:B------:R-:W-:Y:S01]  /*0170*/  IMAD.WIDE R4, R19, 0x4, RZ ;  /* 0x0000000413047825 */ /* 0x000fe200078e02ff */
[----:B0-----:R-:W-:-:S04]  /*0180*/  VIMNMX R26, PT, PT, R22, UR4, PT ;  /* 0x00000004161a7c48 */ /* 0x001fc8000bfe0100 */
[C---:B------:R-:W-:Y:S01]  /*0190*/  IADD3 R24, PT, PT, R26.reuse, R3, -R19 ;  /* 0x000000031a187210 */ /* 0x040fe20007ffe813 */
[----:B------:R-:W-:-:S07]  /*01a0*/  IMAD.IADD R23, R26, 0x1, -R23 ;  /* 0x000000011a177824 */ /* 0x000fce00078e0a17 */
[----:B------:R-:W-:-:S07]  /*01b0*/  LEPC R20, `(.L_x_51) ;  /* 0x000000001014794e */ /* 0x000fce0000000000 */
[----:B-1----:R-:W-:Y:S05]  /*01c0*/  CALL.ABS.NOINC R6 ;  /* 0x0000000006007343 */ /* 0x002fea0003c00000 */
.L_x_51:
[----:B------:R-:W-:Y:S01]  /*01d0*/  MOV R6, 0x0 ;  /* 0x0000000000067802 */ /* 0x000fe20000000f00 */
[----:B------:R-:W-:-:S04]  /*01e0*/  IMAD.WIDE R8, R23, 0x4, RZ ;  /* 0x0000000417087825 */ /* 0x000fc800078e02ff */
[----:B------:R-:W-:Y:S01]  /*01f0*/  IMAD.MOV.U32 R28, RZ, RZ, R4 ;  /* 0x000000ffff1c7224 */ /* 0x000fe200078e0004 */
[----:B------:R-:W0:Y:S01]  /*0200*/  LDC.64 R6, c[0x4][R6] ;  /* 0x0100000006067b82 */ /* 0x000e220000000a00 */
[----:B------:R-:W-:Y:S01]  /*0210*/  IMAD.MOV.U32 R29, RZ, RZ, R5 ;  /* 0x000000ffff1d7224 */ /* 0x000fe200078e0005 */
[----:B------:R-:W-:Y:S01]  /*0220*/  MOV R5, R9 ;  /* 0x0000000900057202 */ /* 0x000fe20000000f00 */
[----:B------:R-:W-:-:S07]  /*0230*/  IMAD.MOV.U32 R4, RZ, RZ, R8 ;  /* 0x000000ffff047224 */ /* 0x000fce00078e0008 */
[----:B------:R-:W-:-:S07]  /*0240*/  LEPC R20, `(.L_x_52) ;  /* 0x000000001014794e */ /* 0x000fce0000000000 */
[----:B0-----:R-:W-:Y:S05]  /*0250*/  CALL.ABS.NOINC R6 ;  /* 0x0000000006007343 */ /* 0x001fea0003c00000 */
.L_x_52:
[----:B------:R-:W-:Y:S01]  /*0260*/  ISETP.GE.AND P6, PT, R16, RZ, PT ;  /* 0x000000ff1000720c */ /* 0x000fe20003fc6270 */
[----:B------:R-:W-:Y:S01]  /*0270*/  BSSY.RECONVERGENT B0, `(.L_x_53) ;  /* 0x0000089000007945 */ /* 0x000fe20003800200 */
[----:B------:R-:W-:Y:S02]  /*0280*/  IMAD.MOV.U32 R16, RZ, RZ, R4 ;  /* 0x000000ffff107224 */ /* 0x000fe400078e0004 */
[----:B------:R-:W-:-:S09]  /*0290*/  IMAD.MOV.U32 R17, RZ, RZ, R5 ;  /* 0x000000ffff117224 */ /* 0x000fd200078e0005 */
[----:B------:R-:W-:Y:S05]  /*02a0*/  @!P6 BRA `(.L_x_54) ;  /* 0x000000080014e947 */ /* 0x000fea0003800000 */
[----:B------:R-:W-:Y:S01]  /*02b0*/  ISETP.GE.U32.AND P0, PT, R19, 0x10, PT ;  /* 0x000000101300780c */ /* 0x000fe20003f06070 */
[----:B------:R-:W-:Y:S01]  /*02c0*/  BSSY.RECONVERGENT B1, `(.L_x_55) ;  /* 0x000003a000017945 */ /* 0x000fe20003800200 */
[----:B------:R-:W-:Y:S01]  /*02d0*/  SHF.R.S32.HI R0, RZ, 0x1f, R25 ;  /* 0x0000001fff007819 */ /* 0x000fe20000011419 */
[----:B------:R-:W-:-:S10]  /*02e0*/  IMAD.MOV.U32 R3, RZ, RZ, RZ ;  /* 0x000000ffff037224 */ /* 0x000fd400078e00ff */
[----:B------:R-:W-:Y:S05]  /*02f0*/  @!P0 BRA `(.L_x_56) ;  /* 0x0000000000d88947 */ /* 0x000fea0003800000 */
[----:B------:R-:W0:Y:S01]  /*0300*/  LDCU.64 UR4, c[0x0][0x380] ;  /* 0x00007000ff0477ac */ /* 0x000e220008000a00 */
[----:B------:R-:W-:Y:S01]  /*0310*/  LOP3.LUT R3, R19, 0xfffffff0, RZ, 0xc0, !PT ;  /* 0xfffffff013037812 */ /* 0x000fe200078ec0ff */
[----:B------:R-:W-:Y:S01]  /*0320*/  BSSY.RECONVERGENT B2, `(.L_x_56) ;  /* 0x0000033000027945 */ /* 0x000fe20003800200 */
[----:B------:R-:W-:-:S03]  /*0330*/  IADD3 R10, P2, PT, R28, 0x20, RZ ;  /* 0x000000201c0a7810 */ /* 0x000fc60007f5e0ff */
[----:B------:R-:W-:Y:S02]  /*0340*/  IMAD.MOV R8, RZ, RZ, -R3 ;  /* 0x000000ffff087224 */ /* 0x000fe400078e0a03 */
[----:B------:R-:W-:Y:S01]  /*0350*/  IMAD.X R21, RZ, RZ, R29, P2 ;  /* 0x000000ffff157224 */ /* 0x000fe200010e061d */
[----:B0-----:R-:W-:-:S04]  /*0360*/  LEA R12, P0, R25, UR4, 0x2 ;  /* 0x00000004190c7c11 */ /* 0x001fc8000f8010ff */
[----:B------:R-:W-:Y:S02]  /*0370*/  IADD3 R12, P1, PT, R12, 0x20, RZ ;  /* 0x000000200c0c7810 */ /* 0x000fe40007f3e0ff */
[----:B------:R-:W-:-:S04]  /*0380*/  LEA.HI.X R9, R25, UR5, R0, 0x2, P0 ;  /* 0x0000000519097c11 */ /* 0x000fc800080f1400 */
[----:B------:R-:W-:-:S07]  /*0390*/  IADD3.X R9, PT, PT, RZ, R9, RZ, P1, !PT ;  /* 0x00000009ff097210 */ /* 0x000fce0000ffe4ff */
.L_x_57:
[----:B------:R-:W-:Y:S02]  /*03a0*/  IMAD.MOV.U32 R4, RZ, RZ, R12 ;  /* 0x000000ffff047224 */ /* 0x000fe400078e000c */
[----:B------:R-:W-:-:S05]  /*03b0*/  IMAD.MOV.U32 R5, RZ, RZ, R9 ;  /* 0x000000ffff057224 */ /* 0x000fca00078e0009 */
[----:B------:R-:W2:Y:S01]  /*03c0*/  LDG.E R9, desc[UR36][R4.64+-0x20] ;  /* 0xffffe02404097981 */ /* 0x000ea2000c1e1900 */
[----:B-1----:R-:W-:Y:S02]  /*03d0*/  IMAD.MOV.U32 R6, RZ, RZ, R10 ;  /* 0x000000ffff067224 */ /* 0x002fe400078e000a */
        /* <DEDUP_REMOVED lines=21> */
[----:B----4-:R4:W-:Y:S04]  /*0530*/  ST.E desc[UR36][R6.64+0x8], R21 ;  /* 0x0000081506007985 */ /* 0x0109e8000c101924 */
[----:B-----5:R-:W5:Y:S04]  /*0540*/  LDG.E R27, desc[UR36][R4.64+0xc] ;  /* 0x00000c24041b7981 */ /* 0x020f68000c1e1900 */
[----:B-----5:R-:W-:Y:S04]  /*0550*/  ST.E desc[UR36][R6.64+0xc], R27 ;  /* 0x00000c1b06007985 */ /* 0x020fe8000c101924 */
[----:B0-----:R-:W5:Y:S04]  /*0560*/  LDG.E R9, desc[UR36][R4.64+0x10] ;  /* 0x0000102404097981 */ /* 0x001f68000c1e1900 */
[----:B-----5:R0:W-:Y:S04]  /*0570*/  ST.E desc[UR36][R6.64+0x10], R9 ;  /* 0x0000100906007985 */ /* 0x0201e8000c101924 */
[----:B-1----:R-:W5:Y:S04]  /*0580*/  LDG.E R11, desc[UR36][R4.64+0x14] ;  /* 0x00001424040b7981 */ /* 0x002f68000c1e1900 */
[----:B-----5:R1:W-:Y:S04]  /*0590*/  ST.E desc[UR36][R6.64+0x14], R11 ;  /* 0x0000140b06007985 */ /* 0x0203e8000c101924 */
[----:B--2---:R-:W2:Y:S04]  /*05a0*/  LDG.E R13, desc[UR36][R4.64+0x18] ;  /* 0x00001824040d7981 */ /* 0x004ea8000c1e1900 */
[----:B--2---:R1:W-:Y:S04]  /*05b0*/  ST.E desc[UR36][R6.64+0x18], R13 ;  /* 0x0000180d06007985 */ /* 0x0043e8000c101924 */
[----:B---3--:R-:W2:Y:S01]  /*05c0*/  LDG.E R15, desc[UR36][R4.64+0x1c] ;  /* 0x00001c24040f7981 */ /* 0x008ea2000c1e1900 */
[----:B------:R-:W-:Y:S01]  /*05d0*/  VIADD R8, R8, 0x10 ;  /* 0x0000001008087836 */ /* 0x000fe20000000000 */
[----:B------:R-:W-:-:S02]  /*05e0*/  IADD3 R10, P2, PT, R6, 0x40, RZ ;  /* 0x00000040060a7810 */ /* 0x000fc40007f5e0ff */
[----:B------:R-:W-:Y:S02]  /*05f0*/  IADD3 R12, P1, PT, R4, 0x40, RZ ;  /* 0x00000040040c7810 */ /* 0x000fe40007f3e0ff */
[----:B------:R-:W-:Y:S01]  /*0600*/  ISETP.NE.AND P0, PT, R8, RZ, PT ;  /* 0x000000ff0800720c */ /* 0x000fe20003f05270 */
[----:B----4-:R-:W-:Y:S01]  /*0610*/  IMAD.X R21, RZ, RZ, R7, P2 ;  /* 0x000000ffff157224 */ /* 0x010fe200010e0607 */
[----:B0-----:R-:W-:Y:S01]  /*0620*/  IADD3.X R9, PT, PT, RZ, R5, RZ, P1, !PT ;  /* 0x00000005ff097210 */ /* 0x001fe20000ffe4ff */
[----:B--2---:R1:W-:Y:S10]  /*0630*/  ST.E desc[UR36][R6.64+0x1c], R15 ;  /* 0x00001c0f06007985 */ /* 0x0043f4000c101924 */
[----:B------:R-:W-:Y:S05]  /*0640*/  @P0 BRA `(.L_x_57) ;  /* 0xfffffffc00540947 */ /* 0x000fea000383ffff */
[----:B------:R-:W-:Y:S05]  /*0650*/  BSYNC.RECONVERGENT B2 ;  /* 0x0000000000027941 */ /* 0x000fea0003800200 */
.L_x_56:
[----:B------:R-:W-:Y:S05]  /*0660*/  BSYNC.RECONVERGENT B1 ;  /* 0x0000000000017941 */ /* 0x000fea0003800200 */
.L_x_55:
[----:B------:R-:W-:-:S04]  /*0670*/  LOP3.LUT R4, R19, 0xf, RZ, 0xc0, !PT ;  /* 0x0000000f13047812 */ /* 0x000fc800078ec0ff */
[----:B------:R-:W-:-:S13]  /*0680*/  ISETP.NE.AND P0, PT, R4, RZ, PT ;  /* 0x000000ff0400720c */ /* 0x000fda0003f05270 */
[----:B------:R-:W-:Y:S05]  /*0690*/  @!P0 BRA `(.L_x_54) ;  /* 0x0000000400188947 */ /* 0x000fea0003800000 */
[----:B------:R-:W-:Y:S01]  /*06a0*/  VIADD R4, R4, 0xffffffff ;  /* 0xffffffff04047836 */ /* 0x000fe20000000000 */
[----:B------:R-:W-:Y:S01]  /*06b0*/  LOP3.LUT R8, R19, 0x7, RZ, 0xc0, !PT ;  /* 0x0000000713087812 */ /* 0x000fe200078ec0ff */
[----:B------:R-:W-:Y:S03]  /*06c0*/  BSSY.RECONVERGENT B1, `(.L_x_58) ;  /* 0x000001b000017945 */ /* 0x000fe60003800200 */
[----:B------:R-:W-:Y:S02]  /*06d0*/  ISETP.GE.U32.AND P1, PT, R4, 0x7, PT ;  /* 0x000000070400780c */ /* 0x000fe40003f26070 */
[----:B------:R-:W-:-:S11]  /*06e0*/  ISETP.NE.AND P0, PT, R8, RZ, PT ;  /* 0x000000ff0800720c */ /* 0x000fd60003f05270 */
[----:B------:R-:W-:Y:S05]  /*06f0*/  @!P1 BRA `(.L_x_59) ;  /* 0x00000000005c9947 */ /* 0x000fea0003800000 */
[----:B------:R-:W0:Y:S01]  /*0700*/  LDCU.64 UR4, c[0x0][0x380] ;  /* 0x00007000ff0477ac */ /* 0x000e220008000a00 */
[----:B------:R-:W-:-:S05]  /*0710*/  IADD3 R5, P1, PT, R3, R25, RZ ;  /* 0x0000001903057210 */ /* 0x000fca0007f3e0ff */
[----:B-1----:R-:W-:Y:S01]  /*0720*/  IMAD.X R6, RZ, RZ, R0, P1 ;  /* 0x000000ffff067224 */ /* 0x002fe200008e0600 */
[----:B0-----:R-:W-:-:S04]  /*0730*/  LEA R4, P1, R5, UR4, 0x2 ;  /* 0x0000000405047c11 */ /* 0x001fc8000f8210ff */
        /* <DEDUP_REMOVED lines=12> */
[----:B------:R-:W3:Y:S04]  /*0800*/  LDG.E R27, desc[UR36][R4.64+0x14] ;  /* 0x00001424041b7981 */ /* 0x000ee8000c1e1900 */
[----:B---3--:R2:W-:Y:S04]  /*0810*/  ST.E desc[UR36][R6.64+0x14], R27 ;  /* 0x0000141b06007985 */ /* 0x0085e8000c101924 */
[----:B0-----:R-:W3:Y:S04]  /*0820*/  LDG.E R9, desc[UR36][R4.64+0x18] ;  /* 0x0000182404097981 */ /* 0x001ee8000c1e1900 */
[----:B---3--:R2:W-:Y:S04]  /*0830*/  ST.E desc[UR36][R6.64+0x18], R9 ;  /* 0x0000180906007985 */ /* 0x0085e8000c101924 */
[----:B-1----:R-:W3:Y:S01]  /*0840*/  LDG.E R11, desc[UR36][R4.64+0x1c] ;  /* 0x00001c24040b7981 */ /* 0x002ee2000c1e1900 */
[----:B------:R-:W-:-:S03]  /*0850*/  VIADD R3, R3, 0x8 ;  /* 0x0000000803037836 */ /* 0x000fc60000000000 */
[----:B---3--:R2:W-:Y:S04]  /*0860*/  ST.E desc[UR36][R6.64+0x1c], R11 ;  /* 0x00001c0b06007985 */ /* 0x0085e8000c101924 */
.L_x_59:
[----:B------:R-:W-:Y:S05]  /*0870*/  BSYNC.RECONVERGENT B1 ;  /* 0x0000000000017941 */ /* 0x000fea0003800200 */
.L_x_58:
        /* <DEDUP_REMOVED lines=8> */
[----:B------:R-:W-:-:S04]  /*0900*/  IADD3 R5, P1, PT, R3, R25, RZ ;  /* 0x0000001903057210 */ /* 0x000fc80007f3e0ff */
[----:B-12---:R-:W-:Y:S02]  /*0910*/  IADD3.X R6, PT, PT, RZ, R0, RZ, P1, !PT ;  /* 0x00000000ff067210 */ /* 0x006fe40000ffe4ff */
        /* <DEDUP_REMOVED lines=12> */
.L_x_61:
[----:B------:R-:W-:Y:S05]  /*09e0*/  BSYNC.RECONVERGENT B1 ;  /* 0x0000000000017941 */ /* 0x000fea0003800200 */
.L_x_60:
[----:B------:R-:W-:Y:S05]  /*09f0*/  @!P0 BRA `(.L_x_54) ;  /* 0x0000000000408947 */ /* 0x000fea0003800000 */
[----:B------:R-:W3:Y:S01]  /*0a00*/  LDCU.64 UR4, c[0x0][0x380] ;  /* 0x00007000ff0477ac */ /* 0x000ee20008000a00 */
[----:B------:R-:W-:-:S05]  /*0a10*/  IADD3 R5, P0, PT, R3, R25, RZ ;  /* 0x0000001903057210 */ /* 0x000fca0007f1e0ff */
[----:B------:R-:W-:Y:S01]  /*0a20*/  IMAD.X R0, RZ, RZ, R0, P0 ;  /* 0x000000ffff007224 */ /* 0x000fe200000e0600 */
[----:B---3--:R-:W-:-:S04]  /*0a30*/  LEA R4, P0, R5, UR4, 0x2 ;  /* 0x0000000405047c11 */ /* 0x008fc8000f8010ff */
[----:B------:R-:W-:-:S05]  /*0a40*/  LEA.HI.X R5, R5, UR5, R0, 0x2, P0 ;  /* 0x0000000505057c11 */ /* 0x000fca00080f1400 */
[----:B0-2---:R-:W2:Y:S01]  /*0a50*/  LDG.E R9, desc[UR36][R4.64] ;  /* 0x0000002404097981 */ /* 0x005ea2000c1e1900 */
[----:B-1----:R-:W-:Y:S01]  /*0a60*/  IMAD.WIDE.U32 R6, R3, 0x4, R28 ;  /* 0x0000000403067825 */ /* 0x002fe200078e001c */
[----:B------:R-:W-:-:S04]  /*0a70*/  ISETP.NE.AND P0, PT, R10, 0x1, PT ;  /* 0x000000010a00780c */ /* 0x000fc80003f05270 */
[----:B--2---:R3:W-:Y:S09]  /*0a80*/  ST.E desc[UR36][R6.64], R9 ;  /* 0x0000000906007985 */ /* 0x0047f2000c101924 */
[----:B------:R-:W-:Y:S05]  /*0a90*/  @!P0 BRA `(.L_x_54) ;  /* 0x0000000000188947 */ /* 0x000fea0003800000 */
[----:B------:R-:W2:Y:S01]  /*0aa0*/  LDG.E R3, desc[UR36][R4.64+0x4] ;  /* 0x0000042404037981 */ /* 0x000ea2000c1e1900 */
[----:B------:R-:W-:-:S03]  /*0ab0*/  ISETP.NE.AND P0, PT, R10, 0x2, PT ;  /* 0x000000020a00780c */ /* 0x000fc60003f05270 */
[----:B--2---:R4:W-:Y:S10]  /*0ac0*/  ST.E desc[UR36][R6.64+0x4], R3 ;  /* 0x0000040306007985 */ /* 0x0049f4000c101924 */
[----:B------:R-:W-:Y:S05]  /*0ad0*/  @!P0 BRA `(.L_x_54) ;  /* 0x0000000000088947 */ /* 0x000fea0003800000 */
[----:B------:R-:W2:Y:S04]  /*0ae0*/  LDG.E R5, desc[UR36][R4.64+0x8] ;  /* 0x0000082404057981 */ /* 0x000ea8000c1e1900 */
[----:B--2---:R0:W-:Y:S02]  /*0af0*/  ST.E desc[UR36][R6.64+0x8], R5 ;  /* 0x0000080506007985 */ /* 0x0041e4000c101924 */
.L_x_54:
[----:B------:R-:W-:Y:S05]  /*0b00*/  BSYNC.RECONVERGENT B0 ;  /* 0x0000000000007941 */ /* 0x000fea0003800200 */
.L_x_53:
[----:B------:R-:W-:Y:S01]  /*0b10*/  ISETP.GE.AND P0, PT, R23, 0x1, PT ;  /* 0x000000011700780c */ /* 0x000fe20003f06270 */
[----:B------:R-:W-:-:S12]  /*0b20*/  BSSY.RECONVERGENT B0, `(.L_x_62) ;  /* 0x000003b000007945 */ /* 0x000fd80003800200 */
[----:B------:R-:W-:Y:S05]  /*0b30*/  @!P0 BRA `(.L_x_63) ;  /* 0x0000000000e48947 */ /* 0x000fea0003800000 */
[----:B----4-:R-:W-:Y:S01]  /*0b40*/  IMAD.MOV R3, RZ, RZ, -R18 ;  /* 0x000000ffff037224 */ /* 0x010fe200078e0a12 */
[----:B------:R-:W-:Y:S01]  /*0b50*/  LOP3.LUT R8, R24, 0x3, RZ, 0xc0, !PT ;  /* 0x0000000318087812 */ /* 0x000fe200078ec0ff */
[----:B------:R-:W-:Y:S01]  /*0b60*/  BSSY.RECONVERGENT B1, `(.L_x_64) ;  /* 0x000001b000017945 */ /* 0x000fe20003800200 */
[----:B------:R-:W-:Y:S02]  /*0b70*/  IMAD.IADD R0, R22, 0x1, -R19 ;  /* 0x0000000116007824 */ /* 0x000fe400078e0a13 */
[----:B------:R-:W-:Y:S01]  /*0b80*/  IMAD R3, R2, R3, RZ ;  /* 0x0000000302037224 */ /* 0x000fe200078e02ff */
[----:B------:R-:W-:-:S04]  /*0b90*/  ISETP.NE.AND P1, PT, R8, RZ, PT ;  /* 0x000000ff0800720c */ /* 0x000fc80003f25270 */
[----:B------:R-:W-:Y:S01]  /*0ba0*/  IADD3 R26, PT, PT, R19, -R26, -R3 ;  /* 0x8000001a131a7210 */ /* 0x000fe20007ffe803 */
[----:B------:R-:W-:-:S03]  /*0bb0*/  IMAD.MOV.U32 R3, RZ, RZ, RZ ;  /* 0x000000ffff037224 */ /* 0x000fc600078e00ff */
[----:B------:R-:W-:-:S13]  /*0bc0*/  ISETP.GT.U32.AND P2, PT, R26, -0x4, PT ;  /* 0xfffffffc1a00780c */ /* 0x000fda0003f44070 */
[----:B------:R-:W-:Y:S05]  /*0bd0*/  @P2 BRA `(.L_x_65) ;  /* 0x00000000004c2947 */ /* 0x000fea0003800000 */
[----:B0-23--:R-:W-:Y:S01]  /*0be0*/  HFMA2 R9, -RZ, RZ, 0, 0 ;  /* 0x00000000ff097431 */ /* 0x00dfe200000001ff */
[----:B------:R-:W-:Y:S02]  /*0bf0*/  LOP3.LUT R3, R24, 0xfffffffc, RZ, 0xc0, !PT ;  /* 0xfffffffc18037812 */ /* 0x000fe400078ec0ff */
[----:B------:R-:W-:-:S07]  /*0c00*/  SHF.R.S32.HI R10, RZ, 0x1f, R0 ;  /* 0x0000001fff0a7819 */ /* 0x000fce0000011400 */
.L_x_66:
[----:B----4-:R-:W-:-:S05]  /*0c10*/  IADD3 R4, P2, PT, R0, R9, RZ ;  /* 0x0000000900047210 */ /* 0x010fca0007f5e0ff */
[----:B------:R-:W-:Y:S01]  /*0c20*/  IMAD.X R5, RZ, RZ, R10, P2 ;  /* 0x000000ffff057224 */ /* 0x000fe200010e060a */
[----:B-1----:R-:W-:-:S04]  /*0c30*/  LEA R6, P2, R4, UR38, 0x2 ;  /* 0x0000002604067c11 */ /* 0x002fc8000f8410ff */
        /* <DEDUP_REMOVED lines=13> */
.L_x_65:
[----:B------:R-:W-:Y:S05]  /*0d10*/  BSYNC.RECONVERGENT B1 ;  /* 0x0000000000017941 */ /* 0x000fea0003800200 */
.L_x_64:
[----:B------:R-:W-:Y:S05]  /*0d20*/  @!P1 BRA `(.L_x_63) ;  /* 0x0000000000689947 */ /* 0x000fea0003800000 */
[----:B0-23--:R-:W-:Y:S02]  /*0d30*/  SHF.R.S32.HI R9, RZ, 0x1f, R0 ;  /* 0x0000001fff097819 */ /* 0x00dfe40000011400 */
[----:B----4-:R-:W-:-:S05]  /*0d40*/  IADD3 R4, P1, PT, R0, R3, RZ ;  /* 0x0000000300047210 */ /* 0x010fca0007f3e0ff */
[----:B------:R-:W-:Y:S01]  /*0d50*/  IMAD.X R5, RZ, RZ, R9, P1 ;  /* 0x000000ffff057224 */ /* 0x000fe200008e0609 */
[----:B-1----:R-:W-:-:S04]  /*0d60*/  LEA R6, P1, R4, UR38, 0x2 ;  /* 0x0000002604067c11 */ /* 0x002fc8000f8210ff */
[----:B------:R-:W-:-:S06]  /*0d70*/  LEA.HI.X R7, R4, UR39, R5, 0x2, P1 ;  /* 0x0000002704077c11 */ /* 0x000fcc00088f1405 */
[----:B------:R-:W2:Y:S01]  /*0d80*/  LDG.E R7, desc[UR36][R6.64+-0x4] ;  /* 0xfffffc2406077981 */ /* 0x000ea2000c1e1900 */
[----:B------:R-:W-:Y:S01]  /*0d90*/  IMAD.WIDE.U32 R4, R3, 0x4, R16 ;  /* 0x0000000403047825 */ /* 0x000fe200078e0010 */
[----:B------:R-:W-:-:S04]  /*0da0*/  ISETP.NE.AND P1, PT, R8, 0x1, PT ;  /* 0x000000010800780c */ /* 0x000fc80003f25270 */
[----:B--2---:R0:W-:Y:S09]  /*0db0*/  ST.E desc[UR36][R4.64], R7 ;  /* 0x0000000704007985 */ /* 0x0041f2000c101924 */
[----:B------:R-:W-:Y:S05]  /*0dc0*/  @!P1 BRA `(.L_x_63) ;  /* 0x0000000000409947 */ /* 0x000fea0003800000 */
[----:B0-----:R-:W-:-:S05]  /*0dd0*/  VIADD R7, R3, 0x1 ;  /* 0x0000000103077836 */ /* 0x001fca0000000000 */
[----:B------:R-:W-:-:S05]  /*0de0*/  IADD3 R7, P1, PT, R0, R7, RZ ;  /* 0x0000000700077210 */ /* 0x000fca0007f3e0ff */
[----:B------:R-:W-:Y:S01]  /*0df0*/  IMAD.X R10, RZ, RZ, R9, P1 ;  /* 0x000000ffff0a7224 */ /* 0x000fe200008e0609 */
[----:B------:R-:W-:-:S04]  /*0e00*/  LEA R6, P1, R7, UR38, 0x2 ;  /* 0x0000002607067c11 */ /* 0x000fc8000f8210ff */
[----:B------:R-:W-:-:S06]  /*0e10*/  LEA.HI.X R7, R7, UR39, R10, 0x2, P1 ;  /* 0x0000002707077c11 */ /* 0x000fcc00088f140a */
[----:B------:R-:W2:Y:S01]  /*0e20*/  LDG.E R7, desc[UR36][R6.64+-0x4] ;  /* 0xfffffc2406077981 */ /* 0x000ea2000c1e1900 */
[----:B------:R-:W-:-:S03]  /*0e30*/  ISETP.NE.AND P1, PT, R8, 0x2, PT ;  /* 0x000000020800780c */ /* 0x000fc60003f25270 */
[----:B--2---:R0:W-:Y:S10]  /*0e40*/  ST.E desc[UR36][R4.64+0x4], R7 ;  /* 0x0000040704007985 */ /* 0x0041f4000c101924 */
[----:B------:R-:W-:Y:S05]  /*0e50*/  @!P1 BRA `(.L_x_63) ;  /* 0x00000000001c9947 */ /* 0x000fea0003800000 */
[----:B------:R-:W-:-:S04]  /*0e60*/  IADD3 R3, PT, PT, R3, 0x2, RZ ;  /* 0x0000000203037810 */ /* 0x000fc80007ffe0ff */
[----:B------:R-:W-:-:S05]  /*0e70*/  IADD3 R3, P1, PT, R0, R3, RZ ;  /* 0x0000000300037210 */ /* 0x000fca0007f3e0ff */
[----:B------:R-:W-:Y:S01]  /*0e80*/  IMAD.X R0, RZ, RZ, R9, P1 ;  /* 0x000000ffff007224 */ /* 0x000fe200008e0609 */
[----:B------:R-:W-:-:S04]  /*0e90*/  LEA R6, P1, R3, UR38, 0x2 ;  /* 0x0000002603067c11 */ /* 0x000fc8000f8210ff */
[----:B0-----:R-:W-:-:S06]  /*0ea0*/  LEA.HI.X R7, R3, UR39, R0, 0x2, P1 ;  /* 0x0000002703077c11 */ /* 0x001fcc00088f1400 */
[----:B------:R-:W2:Y:S04]  /*0eb0*/  LDG.E R7, desc[UR36][R6.64+-0x4] ;  /* 0xfffffc2406077981 */ /* 0x000ea8000c1e1900 */
[----:B--2---:R0:W-:Y:S02]  /*0ec0*/  ST.E desc[UR36][R4.64+0x8], R7 ;  /* 0x0000080704007985 */ /* 0x0041e4000c101924 */
.L_x_63:
[----:B------:R-:W-:Y:S05]  /*0ed0*/  BSYNC.RECONVERGENT B0 ;  /* 0x0000000000007941 */ /* 0x000fea0003800200 */
.L_x_62:
[----:B0---4-:R-:W0:Y:S01]  /*0ee0*/  LDC.64 R4, c[0x0][0x380] ;  /* 0x0000e000ff047b82 */ /* 0x011e220000000a00 */
[----:B--2---:R-:W-:Y:S01]  /*0ef0*/  VIADD R21, R19, 0xffffffff ;  /* 0xffffffff13157836 */ /* 0x004fe20000000000 */
[----:B------:R-:W-:Y:S01]  /*0f00*/  BSSY.RECONVERGENT B0, `(.L_x_67) ;  /* 0x000001b000007945 */ /* 0x000fe20003800200 */
[----:B---3--:R-:W-:Y:S01]  /*0f10*/  CS2R R8, SRZ ;  /* 0x0000000000087805 */ /* 0x008fe2000001ff00 */
[----:B------:R-:W-:Y:S02]  /*0f20*/  IMAD.MOV.U32 R3, RZ, RZ, RZ ;  /* 0x000000ffff037224 */ /* 0x000fe400078e00ff */
[----:B------:R-:W-:Y:S01]  /*0f30*/  ISETP.LT.OR P0, PT, R21, RZ, !P0 ;  /* 0x000000ff1500720c */ /* 0x000fe20004701670 */
[----:B0-----:R-:W-:-:S12]  /*0f40*/  IMAD.WIDE R4, R25, 0x4, R4 ;  /* 0x0000000419047825 */ /* 0x001fd800078e0204 */
[----:B------:R-:W-:Y:S05]  /*0f50*/  @P0 BRA `(.L_x_68) ;  /* 0x0000000000540947 */ /* 0x000fea0003800000 */
[----:B------:R-:W-:Y:S01]  /*0f60*/  CS2R R8, SRZ ;  /* 0x0000000000087805 */ /* 0x000fe2000001ff00 */
[----:B------:R-:W-:-:S07]  /*0f70*/  IMAD.MOV.U32 R3, RZ, RZ, RZ ;  /* 0x000000ffff037224 */ /* 0x000fce00078e00ff */
.L_x_69:
[----:B-1----:R-:W-:-:S04]  /*0f80*/  IMAD.WIDE.U32 R10, R8, 0x4, R28 ;  /* 0x00000004080a7825 */ /* 0x002fc800078e001c */
[----:B------:R-:W-:Y:S02]  /*0f90*/  IMAD.WIDE.U32 R6, R3, 0x4, R16 ;  /* 0x0000000403067825 */ /* 0x000fe400078e0010 */
[----:B------:R-:W2:Y:S04]  /*0fa0*/  LD.E R10, desc[UR36][R10.64] ;  /* 0x000000240a0a7980 */ /* 0x000ea8000c101900 */
[----:B------:R-:W2:Y:S01]  /*0fb0*/  LD.E R7, desc[UR36][R6.64] ;  /* 0x0000002406077980 */ /* 0x000ea2000c101900 */
[----:B------:R-:W-:Y:S01]  /*0fc0*/  IMAD.WIDE.U32 R12, R9, 0x4, R4 ;  /* 0x00000004090c7825 */ /* 0x000fe200078e0004 */
[----:B------:R-:W-:-:S03]  /*0fd0*/  IADD3 R14, PT, PT, R3, 0x1, RZ ;  /* 0x00000001030e7810 */ /* 0x000fc60007ffe0ff */
[----:B------:R-:W-:Y:S02]  /*0fe0*/  VIADD R0, R8, 0x1 ;  /* 0x0000000108007836 */ /* 0x000fe40000000000 */
[----:B------:R-:W-:Y:S01]  /*0ff0*/  VIADD R9, R9, 0x1 ;  /* 0x0000000109097836 */ /* 0x000fe20000000000 */
[CC--:B--2---:R-:W-:Y:S02]  /*1000*/  ISETP.GT.AND P0, PT, R10.reuse, R7.reuse, PT ;  /* 0x000000070a00720c */ /* 0x0c4fe40003f04270 */
[CC--:B------:R-:W-:Y:S02]  /*1010*/  ISETP.GT.AND P1, PT, R10.reuse, R7.reuse, PT ;  /* 0x000000070a00720c */ /* 0x0c0fe40003f24270 */
[----:B------:R-:W-:-:S05]  /*1020*/  VIMNMX R15, PT, PT, R10, R7, PT ;  /* 0x000000070a0f7248 */ /* 0x000fca0003fe0100 */
[----:B------:R0:W-:Y:S04]  /*1030*/  STG.E desc[UR36][R12.64], R15 ;  /* 0x0000000f0c007986 */ /* 0x0001e8000c101924 */
[----:B------:R-:W-:Y:S02]  /*1040*/  @!P0 IMAD.MOV R14, RZ, RZ, R3 ;  /* 0x000000ffff0e8224 */ /* 0x000fe400078e0203 */
[----:B------:R-:W-:Y:S02]  /*1050*/  @P1 IMAD.MOV R0, RZ, RZ, R8 ;  /* 0x000000ffff001224 */ /* 0x000fe400078e0208 */
[----:B------:R-:W-:Y:S01]  /*1060*/  IMAD.MOV.U32 R3, RZ, RZ, R14 ;  /* 0x000000ffff037224 */ /* 0x000fe200078e000e */
[----:B------:R-:W-:Y:S01]  /*1070*/  ISETP.GE.AND P0, PT, R14, R23, PT ;  /* 0x000000170e00720c */ /* 0x000fe20003f06270 */
[----:B------:R-:W-:Y:S01]  /*1080*/  IMAD.MOV.U32 R8, RZ, RZ, R0 ;  /* 0x000000ffff087224 */ /* 0x000fe200078e0000 */
[----:B------:R-:W-:-:S13]  /*1090*/  ISETP.LE.AND P1, PT, R0, R21, PT ;  /* 0x000000150000720c */ /* 0x000fda0003f23270 */
[----:B0-----:R-:W-:Y:S05]  /*10a0*/  @!P0 BRA P1, `(.L_x_69) ;  /* 0xfffffffc00b48947 */ /* 0x001fea000083ffff */
.L_x_68:
[----:B------:R-:W-:Y:S05]  /*10b0*/  BSYNC.RECONVERGENT B0 ;  /* 0x0000000000007941 */ /* 0x000fea0003800200 */
.L_x_67:
[----:B------:R-:W-:Y:S01]  /*10c0*/  ISETP.GT.AND P0, PT, R8, R21, PT ;  /* 0x000000150800720c */ /* 0x000fe20003f04270 */
[----:B------:R-:W-:Y:S01]  /*10d0*/  BSSY.RECONVERGENT B0, `(.L_x_70) ;  /* 0x000003c000007945 */ /* 0x000fe20003800200 */
[----:B------:R-:W-:-:S11]  /*10e0*/  MOV R21, R9 ;  /* 0x0000000900157202 */ /* 0x000fd60000000f00 */
[----:B------:R-:W-:Y:S05]  /*10f0*/  @P0 BRA `(.L_x_71) ;  /* 0x0000000000e40947 */ /* 0x000fea0003800000 */
[--C-:B------:R-:W-:Y:S01]  /*1100*/  IMAD.IADD R0, R19, 0x1, -R8.reuse ;  /* 0x0000000113007824 */ /* 0x100fe200078e0a08 */
[----:B------:R-:W-:Y:S01]  /*1110*/  BSSY.RECONVERGENT B1, `(.L_x_72) ;  /* 0x000001d000017945 */ /* 0x000fe20003800200 */
[--C-:B-1----:R-:W-:Y:S02]  /*1120*/  IMAD.MOV.U32 R13, RZ, RZ, R9.reuse ;  /* 0x000000ffff0d7224 */ /* 0x102fe400078e0009 */
[----:B------:R-:W-:Y:S01]  /*1130*/  IMAD.MOV.U32 R11, RZ, RZ, R8 ;  /* 0x000000ffff0b7224 */ /* 0x000fe200078e0008 */
        /* <DEDUP_REMOVED lines=8> */
[----:B------:R-:W-:-:S03]  /*11c0*/  VIADD R11, R8, 0x1 ;  /* 0x00000001080b7836 */ /* 0x000fc60000000000 */
[----:B------:R-:W-:Y:S01]  /*11d0*/  MOV R21, R13 ;  /* 0x0000000d00157202 */ /* 0x000fe20000000f00 */
[----:B--2---:R0:W-:Y:S04]  /*11e0*/  STG.E desc[UR36][R14.64], R25 ;  /* 0x000000190e007986 */ /* 0x0041e8000c101924 */
[----:B------:R-:W-:Y:S05]  /*11f0*/  @!P0 BRA `(.L_x_73) ;  /* 0x0000000000388947 */ /* 0x000fea0003800000 */
[----:B0-----:R-:W2:Y:S01]  /*1200*/  LD.E R25, desc[UR36][R6.64+0x4] ;  /* 0x0000042406197980 */ /* 0x001ea2000c101900 */
[----:B------:R-:W-:Y:S01]  /*1210*/  IMAD.WIDE.U32 R14, R13, 0x4, R4 ;  /* 0x000000040d0e7825 */ /* 0x000fe200078e0004 */
[----:B------:R-:W-:-:S03]  /*1220*/  ISETP.NE.AND P0, PT, R10, 0x2, PT ;  /* 0x000000020a00780c */ /* 0x000fc60003f05270 */
[----:B------:R-:W-:Y:S02]  /*1230*/  VIADD R21, R9, 0x2 ;  /* 0x0000000209157836 */ /* 0x000fe40000000000 */
[----:B------:R-:W-:Y:S02]  /*1240*/  VIADD R11, R8, 0x2 ;  /* 0x00000002080b7836 */ /* 0x000fe40000000000 */
[----:B------:R-:W-:Y:S01]  /*1250*/  IMAD.MOV.U32 R13, RZ, RZ, R21 ;  /* 0x000000ffff0d7224 */ /* 0x000fe200078e0015 */
[----:B--2---:R1:W-:Y:S05]  /*1260*/  STG.E desc[UR36][R14.64], R25 ;  /* 0x000000190e007986 */ /* 0x0043ea000c101924 */
[----:B------:R-:W-:Y:S05]  /*1270*/  @!P0 BRA `(.L_x_73) ;  /* 0x0000000000188947 */ /* 0x000fea0003800000 */
[----:B------:R-:W2:Y:S01]  /*1280*/  LD.E R7, desc[UR36][R6.64+0x8] ;  /* 0x0000082406077980 */ /* 0x000ea2000c101900 */
[----:B-1----:R-:W-:-:S04]  /*1290*/  IMAD.WIDE.U32 R14, R21, 0x4, R4 ;  /* 0x00000004150e7825 */ /* 0x002fc800078e0004 */
[----:B------:R-:W-:Y:S02]  /*12a0*/  VIADD R13, R9, 0x3 ;  /* 0x00000003090d7836 */ /* 0x000fe40000000000 */
[----:B------:R-:W-:-:S03]  /*12b0*/  VIADD R11, R8, 0x3 ;  /* 0x00000003080b7836 */ /* 0x000fc60000000000 */
[----:B------:R-:W-:Y:S01]  /*12c0*/  MOV R21, R13 ;  /* 0x0000000d00157202 */ /* 0x000fe20000000f00 */
[----:B--2---:R2:W-:Y:S06]  /*12d0*/  STG.E desc[UR36][R14.64], R7 ;  /* 0x000000070e007986 */ /* 0x0045ec000c101924 */
.L_x_73:
[----:B------:R-:W-:Y:S05]  /*12e0*/  BSYNC.RECONVERGENT B1 ;  /* 0x0000000000017941 */ /* 0x000fea0003800200 */
.L_x_72:
[----:B------:R-:W-:-:S05]  /*12f0*/  IMAD.IADD R6, R8, 0x1, -R19 ;  /* 0x0000000108067824 */ /* 0x000fca00078e0a13 */
[----:B------:R-:W-:-:S13]  /*1300*/  ISETP.GT.U32.AND P0, PT, R6, -0x4, PT ;  /* 0xfffffffc0600780c */ /* 0x000fda0003f04070 */
[----:B------:R-:W-:Y:S05]  /*1310*/  @P0 BRA `(.L_x_71) ;  /* 0x00000000005c0947 */ /* 0x000fea0003800000 */
[----:B------:R-:W-:Y:S01]  /*1320*/  BSSY.RECONVERGENT B1, `(.L_x_74) ;  /* 0x0000015000017945 */ /* 0x000fe20003800200 */
.L_x_75:
[----:B--2---:R-:W-:-:S05]  /*1330*/  IMAD.WIDE R6, R11, 0x4, R28 ;  /* 0x000000040b067825 */ /* 0x004fca00078e021c */
[----:B01----:R-:W2:Y:S01]  /*1340*/  LD.E R25, desc[UR36][R6.64] ;  /* 0x0000002406197980 */ /* 0x003ea2000c101900 */
[----:B---3--:R-:W-:-:S04]  /*1350*/  IMAD.WIDE.U32 R8, R13, 0x4, R4 ;  /* 0x000000040d087825 */ /* 0x008fc800078e0004 */
[----:B------:R-:W-:Y:S01]  /*1360*/  VIADD R15, R13, 0x1 ;  /* 0x000000010d0f7836 */ /* 0x000fe20000000000 */
[----:B--2---:R0:W-:Y:S04]  /*1370*/  STG.E desc[UR36][R8.64], R25 ;  /* 0x0000001908007986 */ /* 0x0041e8000c101924 */
[----:B------:R-:W2:Y:S01]  /*1380*/  LD.E R27, desc[UR36][R6.64+0x4] ;  /* 0x00000424061b7980 */ /* 0x000ea2000c101900 */
[----:B------:R-:W-:-:S04]  /*1390*/  IMAD.WIDE.U32 R14, R15, 0x4, R4 ;  /* 0x000000040f0e7825 */ /* 0x000fc800078e0004 */
[----:B------:R-:W-:Y:S01]  /*13a0*/  VIADD R21, R13, 0x2 ;  /* 0x000000020d157836 */ /* 0x000fe20000000000 */
[----:B--2---:R3:W-:Y:S04]  /*13b0*/  STG.E desc[UR36][R14.64], R27 ;  /* 0x0000001b0e007986 */ /* 0x0047e8000c101924 */
[----:B------:R-:W2:Y:S01]  /*13c0*/  LD.E R10, desc[UR36][R6.64+0x8] ;  /* 0x00000824060a7980 */ /* 0x000ea2000c101900 */
[----:B------:R-:W-:-:S04]  /*13d0*/  IMAD.WIDE.U32 R20, R21, 0x4, R4 ;  /* 0x0000000415147825 */ /* 0x000fc800078e0004 */
[----:B------:R-:W-:Y:S01]  /*13e0*/  VIADD R12, R13, 0x3 ;  /* 0x000000030d0c7836 */ /* 0x000fe20000000000 */
[----:B--2---:R3:W-:Y:S04]  /*13f0*/  STG.E desc[UR36][R20.64], R10 ;  /* 0x0000000a14007986 */ /* 0x0047e8000c101924 */
[----:B------:R-:W2:Y:S01]  /*1400*/  LD.E R24, desc[UR36][R6.64+0xc] ;  /* 0x00000c2406187980 */ /* 0x000ea2000c101900 */
[----:B0-----:R-:W-:Y:S01]  /*1410*/  IMAD.WIDE.U32 R8, R12, 0x4, R4 ;  /* 0x000000040c087825 */ /* 0x001fe200078e0004 */
[----:B------:R-:W-:-:S03]  /*1420*/  IADD3 R11, PT, PT, R11, 0x4, RZ ;  /* 0x000000040b0b7810 */ /* 0x000fc60007ffe0ff */
[----:B------:R-:W-:-:S05]  /*1430*/  VIADD R13, R13, 0x4 ;  /* 0x000000040d0d7836 */ /* 0x000fca0000000000 */
[----:B------:R-:W-:Y:S01]  /*1440*/  ISETP.NE.AND P0, PT, R13, R0, PT ;  /* 0x000000000d00720c */ /* 0x000fe20003f05270 */
[----:B--2---:R3:W-:-:S12]  /*1450*/  STG.E desc[UR36][R8.64], R24 ;  /* 0x0000001808007986 */ /* 0x0047d8000c101924 */
[----:B------:R-:W-:Y:S05]  /*1460*/  @P0 BRA `(.L_x_75) ;  /* 0xfffffffc00b00947 */ /* 0x000fea000383ffff */
[----:B------:R-:W-:Y:S05]  /*1470*/  BSYNC.RECONVERGENT B1 ;  /* 0x0000000000017941 */ /* 0x000fea0003800200 */
.L_x_74:
[----:B---3--:R-:W-:-:S07]  /*1480*/  IMAD.MOV.U32 R21, RZ, RZ, R0 ;  /* 0x000000ffff157224 */ /* 0x008fce00078e0000 */
.L_x_71:
[----:B------:R-:W-:Y:S05]  /*1490*/  BSYNC.RECONVERGENT B0 ;  /* 0x0000000000007941 */ /* 0x000fea0003800200 */
.L_x_70:
[----:B------:R-:W-:Y:S01]  /*14a0*/  MOV R24, 0x8 ;  /* 0x0000000800187802 */ /* 0x000fe20000000f00 */
[----:B------:R-:W-:Y:S01]  /*14b0*/  BSSY.RECONVERGENT B0, `(.L_x_76) ;  /* 0x000000c000007945 */ /* 0x000fe20003800200 */
[----:B------:R-:W-:Y:S02]  /*14c0*/  ISETP.GE.AND P0, PT, R3, R23, PT ;  /* 0x000000170300720c */ /* 0x000fe40003f06270 */
[----:B-12---:R1:W2:Y:S11]  /*14d0*/  LDC.64 R6, c[0x4][R24] ;  /* 0x0100000018067b82 */ /* 0x0062b60000000a00 */
[----:B-1----:R-:W-:Y:S05]  /*14e0*/  @P0 BRA `(.L_x_77) ;  /* 0x0000000000200947 */ /* 0x002fea0003800000 */
.L_x_78:
[----:B-1----:R-:W-:-:S06]  /*14f0*/  IMAD.WIDE R8, R3, 0x4, R16 ;  /* 0x0000000403087825 */ /* 0x002fcc00078e0210 */
[----:B------:R-:W3:Y:S01]  /*1500*/  LD.E R9, desc[UR36][R8.64] ;  /* 0x0000002408097980 */ /* 0x000ee2000c101900 */
[----:B------:R-:W-:-:S04]  /*1510*/  IMAD.WIDE.U32 R10, R21, 0x4, R4 ;  /* 0x00000004150a7825 */ /* 0x000fc800078e0004 */
[----:B------:R-:W-:Y:S02]  /*1520*/  VIADD R3, R3, 0x1 ;  /* 0x0000000103037836 */ /* 0x000fe40000000000 */
[----:B------:R-:W-:-:S03]  /*1530*/  VIADD R21, R21, 0x1 ;  /* 0x0000000115157836 */ /* 0x000fc60000000000 */
[----:B------:R-:W-:Y:S01]  /*1540*/  ISETP.GE.AND P0, PT, R3, R23, PT ;  /* 0x000000170300720c */ /* 0x000fe20003f06270 */
[----:B---3--:R1:W-:-:S12]  /*1550*/  STG.E desc[UR36][R10.64], R9 ;  /* 0x000000090a007986 */ /* 0x0083d8000c101924 */
[----:B------:R-:W-:Y:S05]  /*1560*/  @!P0 BRA `(.L_x_78) ;  /* 0xfffffffc00e08947 */ /* 0x000fea000383ffff */
.L_x_77:
[----:B------:R-:W-:Y:S05]  /*1570*/  BSYNC.RECONVERGENT B0 ;  /* 0x0000000000007941 */ /* 0x000fea0003800200 */
.L_x_76:
[----:B------:R-:W-:Y:S02]  /*1580*/  IMAD.MOV.U32 R4, RZ, RZ, R28 ;  /* 0x000000ffff047224 */ /* 0x000fe400078e001c */
[----:B------:R-:W-:-:S07]  /*1590*/  IMAD.MOV.U32 R5, RZ, RZ, R29 ;  /* 0x000000ffff057224 */ /* 0x000fce00078e001d */
[----:B------:R-:W-:-:S07]  /*15a0*/  LEPC R20, `(.L_x_79) ;  /* 0x000000001014794e */ /* 0x000fce0000000000 */
[----:B012---:R-:W-:Y:S05]  /*15b0*/  CALL.ABS.NOINC R6 ;  /* 0x0000000006007343 */ /* 0x007fea0003c00000 */
.L_x_79:
[----:B------:R-:W0:Y:S01]  /*15c0*/  LDC.64 R24, c[0x4][R24] ;  /* 0x0100000018187b82 */ /* 0x000e220000000a00 */
[----:B------:R-:W-:Y:S01]  /*15d0*/  MOV R4, R16 ;  /* 0x0000001000047202 */ /* 0x000fe20000000f00 */
[----:B------:R-:W-:-:S07]  /*15e0*/  IMAD.MOV.U32 R5, RZ, RZ, R17 ;  /* 0x000000ffff057224 */ /* 0x000fce00078e0011 */
[----:B------:R-:W-:-:S07]  /*15f0*/  LEPC R20, `(.L_x_80) ;  /* 0x000000001014794e */ /* 0x000fce0000000000 */
[----:B0-----:R-:W-:Y:S05]  /*1600*/  CALL.ABS.NOINC R24 ;  /* 0x0000000018007343 */ /* 0x001fea0003c00000 */
.L_x_80:
[----:B------:R-:W0:Y:S01]  /*1610*/  LDCU UR4, c[0x0][0x388] ;  /* 0x00007100ff0477ac */ /* 0x000e220008000800 */
[----:B------:R-:W-:Y:S02]  /*1620*/  VIADD R2, R2, 0x1 ;  /* 0x0000000102027836 */ /* 0x000fe40000000000 */
[----:B------:R-:W-:Y:S01]  /*1630*/  IMAD.MOV.U32 R25, RZ, RZ, R22 ;  /* 0x000000ffff197224 */ /* 0x000fe200078e0016 */
[----:B0-----:R-:W-:-:S06]  /*1640*/  UIADD3 UR4, UPT, UPT, UR4, -0x1, URZ ;  /* 0xffffffff04047890 */ /* 0x001fcc000fffe0ff */
[----:B------:R-:W-:-:S13]  /*1650*/  ISETP.GE.AND P0, PT, R22, UR4, PT ;  /* 0x0000000416007c0c */ /* 0x000fda000bf06270 */
[----:B------:R-:W-:Y:S05]  /*1660*/  @!P0 BRA `(.L_x_81) ;  /* 0xffffffe800988947 */ /* 0x000fea000383ffff */
[----:B------:R-:W-:Y:S05]  /*1670*/  BSYNC.RECONVERGENT B6 ;  /* 0x0000000000067941 */ /* 0x000fea0003800200 */
.L_x_50:
[----:B------:R-:W0:Y:S01]  /*1680*/  LDCU UR4, c[0x0][0x388] ;  /* 0x00007100ff0477ac */ /* 0x000e220008000800 */
[----:B------:R-:W-:Y:S01]  /*1690*/  IMAD.MOV.U32 R19, RZ, RZ, R18 ;  /* 0x000000ffff137224 */ /* 0x000fe200078e0012 */
[----:B0-----:R-:W-:-:S13]  /*16a0*/  ISETP.GE.AND P0, PT, R18, UR4, PT ;  /* 0x0000000412007c0c */ /* 0x001fda000bf06270 */
[----:B------:R-:W-:Y:S05]  /*16b0*/  @!P0 BRA `(.L_x_82) ;  /* 0xffffffe800748947 */ /* 0x000fea000383ffff */
[----:B------:R-:W-:Y:S05]  /*16c0*/  EXIT ;  /* 0x000000000000794d */ /* 0x000fea0003800000 */
.L_x_83:
        /* <DEDUP_REMOVED lines=11> */
.L_x_86:


//--------------------- .nv.shared._Z26mergeSortWithSharedMemmoryPii --------------------------
	.section	.nv.shared._Z26mergeSortWithSharedMemmoryPii,"aw",@nobits
	.sectionflags	@""
	.align	16
	.zero		1024


//--------------------- .nv.shared.reserved.0     --------------------------
	.section	.nv.shared.reserved.0,"aw",@nobits
	.weak		__nv_reservedSMEM_offset_0_alias
	.size		__nv_reservedSMEM_offset_0_alias, 0, 64
	.other		__nv_reservedSMEM_offset_0_alias,@"STO_CUDA_RESERVED_SHARED STV_DEFAULT"
__nv_reservedSMEM_offset_0_alias:
	.zero		0
	.zero		64


//--------------------- .nv.shared._Z20mergeSortWithThreadsPii --------------------------
	.section	.nv.shared._Z20mergeSortWithThreadsPii,"aw",@nobits
	.sectionflags	@""
	.align	16
	.zero		1024


//--------------------- .nv.shared._Z9mergeSortPii --------------------------
	.section	.nv.shared._Z9mergeSortPii,"aw",@nobits
	.sectionflags	@""
	.align	16
	.zero		1024


//--------------------- .nv.constant0._Z26mergeSortWithSharedMemmoryPii --------------------------
	.section	.nv.constant0._Z26mergeSortWithSharedMemmoryPii,"a",@progbits
	.sectionflags	@""
	.align	4
.nv.constant0._Z26mergeSortWithSharedMemmoryPii:
	.zero		908


//--------------------- .nv.constant0._Z20mergeSortWithThreadsPii --------------------------
	.section	.nv.constant0._Z20mergeSortWithThreadsPii,"a",@progbits
	.sectionflags	@""
	.align	4
.nv.constant0._Z20mergeSortWithThreadsPii:
	.zero		908


//--------------------- .nv.constant0._Z9mergeSortPii --------------------------
	.section	.nv.constant0._Z9mergeSortPii,"a",@progbits
	.sectionflags	@""
	.align	4
.nv.constant0._Z9mergeSortPii:
	.zero		908


//--------------------- SYMBOLS --------------------------

	.type		.nv.reservedSmem.offset0,@object
	.size		.nv.reservedSmem.offset0,0x4
	.type		.nv.reservedSmem.cap,@object
	.size		.nv.reservedSmem.cap,0x4
	.type		malloc,@function
	.type		free,@function
